	.target	sm_90a

	.elftype	@"ET_EXEC"


//--------------------- .note.nv.tkinfo           --------------------------
	.section	.note.nv.tkinfo,"",@"SHT_NOTE"
	.sectionflags	@"SHF_NOTE_NV_TKINFO"
	.tkinfo
        /*0018*/ 	.word	0x00000002
        /*0030*/ 	.string	""
        /*0030*/ 	.string	"ptxas"
        /*0030*/ 	.string	"Cuda compilation tools, release 13.0, V13.0.88"
        /*0030*/ 	.string	"Build cuda_13.0.r13.0/compiler.36424714_0"
        /*0030*/ 	.string	"-arch sm_90a -m 64 "



//--------------------- .note.nv.cuinfo           --------------------------
	.section	.note.nv.cuinfo,"",@"SHT_NOTE"
	.sectionflags	@"SHF_NOTE_NV_CUINFO"
        /*0018*/ 	.short	0x0002
        /*001a*/ 	.short	0x005a
        /*001c*/ 	.short	0x0082
	.zero		2


//--------------------- .nv.info                  --------------------------
	.section	.nv.info,"",@"SHT_CUDA_INFO"
	.align	4


	//----- nvinfo : EIATTR_REGCOUNT
	.align		4
        /*0000*/ 	.byte	0x04, 0x2f
        /*0002*/ 	.short	(.L_15 - .L_14)
	.align		4
.L_14:
        /*0004*/ 	.word	index@(_ZN7cutlass13device_kernelINS_4gemm6kernel13GemmUniversalIN4cute5tupleIJiiiiEEENS1_10collective13CollectiveMmaINS1_34MainloopSm90TmaGmmaWarpSpecializedILi8ENS5_IJNS4_1CILi2EEENSA_ILi1EEESC_EEENS1_35KernelTmaWarpSpecializedCooperativeEEENS5_IJNSA_ILi384EEENSA_ILi32EEENSA_ILi64EEEEEEaNS5_IJlSC_lEEEaSK_NS4_8TiledMMAINS4_8MMA_AtomIJNS4_4SM904GMMA26MMA_64x32x32_S32S8S8_SS_TNEEEENS4_6LayoutISD_NS5_IJSC_NSA_ILi0EEESS_EEEEENS5_IJNS4_10UnderscoreESV_SV_EEEEENS4_13SM90_TMA_LOADENS4_14ComposedLayoutINS4_7SwizzleILi2ELi4ELi3EEENS4_18smem_ptr_flag_bitsILi8EEENSR_INS5_IJNSA_ILi8EEESI_EEENS5_IJSI_SC_EEEEEEEvNS4_8identityENS4_23SM90_TMA_LOAD_MULTICASTES18_vS19_EENS_8epilogue10collective6detail29Sm90TmaWarpSpecializedAdapterINS1D_15DefaultEpilogueIaSK_SK_NS1C_6thread17LinearCombinationIaLi1EiiLNS1H_9ScaleType4KindE0ELNS_15FloatRoundStyleE2EaEENS1_15EpilogueDefaultEEEEEvvEEEEvNT_6ParamsE)
        /*0008*/ 	.word	0x000000a8


	//----- nvinfo : EIATTR_FRAME_SIZE
	.align		4
.L_15:
        /*000c*/ 	.byte	0x04, 0x11
        /*000e*/ 	.short	(.L_17 - .L_16)
	.align		4
.L_16:
        /*0010*/ 	.word	index@(_ZN7cutlass13device_kernelINS_4gemm6kernel13GemmUniversalIN4cute5tupleIJiiiiEEENS1_10collective13CollectiveMmaINS1_34MainloopSm90TmaGmmaWarpSpecializedILi8ENS5_IJNS4_1CILi2EEENSA_ILi1EEESC_EEENS1_35KernelTmaWarpSpecializedCooperativeEEENS5_IJNSA_ILi384EEENSA_ILi32EEENSA_ILi64EEEEEEaNS5_IJlSC_lEEEaSK_NS4_8TiledMMAINS4_8MMA_AtomIJNS4_4SM904GMMA26MMA_64x32x32_S32S8S8_SS_TNEEEENS4_6LayoutISD_NS5_IJSC_NSA_ILi0EEESS_EEEEENS5_IJNS4_10UnderscoreESV_SV_EEEEENS4_13SM90_TMA_LOADENS4_14ComposedLayoutINS4_7SwizzleILi2ELi4ELi3EEENS4_18smem_ptr_flag_bitsILi8EEENSR_INS5_IJNSA_ILi8EEESI_EEENS5_IJSI_SC_EEEEEEEvNS4_8identityENS4_23SM90_TMA_LOAD_MULTICASTES18_vS19_EENS_8epilogue10collective6detail29Sm90TmaWarpSpecializedAdapterINS1D_15DefaultEpilogueIaSK_SK_NS1C_6thread17LinearCombinationIaLi1EiiLNS1H_9ScaleType4KindE0ELNS_15FloatRoundStyleE2EaEENS1_15EpilogueDefaultEEEEEvvEEEEvNT_6ParamsE)
        /*0014*/ 	.word	0x00000000


	//----- nvinfo : EIATTR_MIN_STACK_SIZE
	.align		4
.L_17:
        /*0018*/ 	.byte	0x04, 0x12
        /*001a*/ 	.short	(.L_19 - .L_18)
	.align		4
.L_18:
        /*001c*/ 	.word	index@(_ZN7cutlass13device_kernelINS_4gemm6kernel13GemmUniversalIN4cute5tupleIJiiiiEEENS1_10collective13CollectiveMmaINS1_34MainloopSm90TmaGmmaWarpSpecializedILi8ENS5_IJNS4_1CILi2EEENSA_ILi1EEESC_EEENS1_35KernelTmaWarpSpecializedCooperativeEEENS5_IJNSA_ILi384EEENSA_ILi32EEENSA_ILi64EEEEEEaNS5_IJlSC_lEEEaSK_NS4_8TiledMMAINS4_8MMA_AtomIJNS4_4SM904GMMA26MMA_64x32x32_S32S8S8_SS_TNEEEENS4_6LayoutISD_NS5_IJSC_NSA_ILi0EEESS_EEEEENS5_IJNS4_10UnderscoreESV_SV_EEEEENS4_13SM90_TMA_LOADENS4_14ComposedLayoutINS4_7SwizzleILi2ELi4ELi3EEENS4_18smem_ptr_flag_bitsILi8EEENSR_INS5_IJNSA_ILi8EEESI_EEENS5_IJSI_SC_EEEEEEEvNS4_8identityENS4_23SM90_TMA_LOAD_MULTICASTES18_vS19_EENS_8epilogue10collective6detail29Sm90TmaWarpSpecializedAdapterINS1D_15DefaultEpilogueIaSK_SK_NS1C_6thread17LinearCombinationIaLi1EiiLNS1H_9ScaleType4KindE0ELNS_15FloatRoundStyleE2EaEENS1_15EpilogueDefaultEEEEEvvEEEEvNT_6ParamsE)
        /*0020*/ 	.word	0x00000000
.L_19:


//--------------------- .nv.compat                --------------------------
	.section	.nv.compat,"",@"SHT_CUDA_COMPAT_INFO"
	.align	4
        /*0000*/ 	.byte	0x02, 0x09, 0x01, 0x00, 0x02, 0x02, 0x04, 0x00, 0x02, 0x05, 0x05, 0x00, 0x03, 0x07, 0x01, 0x01
        /*0010*/ 	.byte	0x02, 0x03, 0x01, 0x00, 0x02, 0x06, 0x01, 0x00, 0x04, 0x0b, 0x08, 0x00, 0x00, 0x00, 0x00, 0x00
        /*0020*/ 	.byte	0x00, 0x00, 0x00, 0x00


//--------------------- .nv.info._ZN7cutlass13device_kernelINS_4gemm6kernel13GemmUniversalIN4cute5tupleIJiiiiEEENS1_10collective13CollectiveMmaINS1_34MainloopSm90TmaGmmaWarpSpecializedILi8ENS5_IJNS4_1CILi2EEENSA_ILi1EEESC_EEENS1_35KernelTmaWarpSpecializedCooperativeEEENS5_IJNSA_ILi384EEENSA_ILi32EEENSA_ILi64EEEEEEaNS5_IJlSC_lEEEaSK_NS4_8TiledMMAINS4_8MMA_AtomIJNS4_4SM904GMMA26MMA_64x32x32_S32S8S8_SS_TNEEEENS4_6LayoutISD_NS5_IJSC_NSA_ILi0EEESS_EEEEENS5_IJNS4_10UnderscoreESV_SV_EEEEENS4_13SM90_TMA_LOADENS4_14ComposedLayoutINS4_7SwizzleILi2ELi4ELi3EEENS4_18smem_ptr_flag_bitsILi8EEENSR_INS5_IJNSA_ILi8EEESI_EEENS5_IJSI_SC_EEEEEEEvNS4_8identityENS4_23SM90_TMA_LOAD_MULTICASTES18_vS19_EENS_8epilogue10collective6detail29Sm90TmaWarpSpecializedAdapterINS1D_15DefaultEpilogueIaSK_SK_NS1C_6thread17LinearCombinationIaLi1EiiLNS1H_9ScaleType4KindE0ELNS_15FloatRoundStyleE2EaEENS1_15EpilogueDefaultEEEEEvvEEEEvNT_6ParamsE --------------------------
	.section	.nv.info._ZN7cutlass13device_kernelINS_4gemm6kernel13GemmUniversalIN4cute5tupleIJiiiiEEENS1_10collective13CollectiveMmaINS1_34MainloopSm90TmaGmmaWarpSpecializedILi8ENS5_IJNS4_1CILi2EEENSA_ILi1EEESC_EEENS1_35KernelTmaWarpSpecializedCooperativeEEENS5_IJNSA_ILi384EEENSA_ILi32EEENSA_ILi64EEEEEEaNS5_IJlSC_lEEEaSK_NS4_8TiledMMAINS4_8MMA_AtomIJNS4_4SM904GMMA26MMA_64x32x32_S32S8S8_SS_TNEEEENS4_6LayoutISD_NS5_IJSC_NSA_ILi0EEESS_EEEEENS5_IJNS4_10UnderscoreESV_SV_EEEEENS4_13SM90_TMA_LOADENS4_14ComposedLayoutINS4_7SwizzleILi2ELi4ELi3EEENS4_18smem_ptr_flag_bitsILi8EEENSR_INS5_IJNSA_ILi8EEESI_EEENS5_IJSI_SC_EEEEEEEvNS4_8identityENS4_23SM90_TMA_LOAD_MULTICASTES18_vS19_EENS_8epilogue10collective6detail29Sm90TmaWarpSpecializedAdapterINS1D_15DefaultEpilogueIaSK_SK_NS1C_6thread17LinearCombinationIaLi1EiiLNS1H_9ScaleType4KindE0ELNS_15FloatRoundStyleE2EaEENS1_15EpilogueDefaultEEEEEvvEEEEvNT_6ParamsE,"",@"SHT_CUDA_INFO"
	.sectionflags	@""
	.align	4


	//----- nvinfo : EIATTR_CUDA_API_VERSION
	.align		4
        /*0000*/ 	.byte	0x04, 0x37
        /*0002*/ 	.short	(.L_21 - .L_20)
.L_20:
        /*0004*/ 	.word	0x00000082


	//----- nvinfo : EIATTR_KPARAM_INFO
	.align		4
.L_21:
        /*0008*/ 	.byte	0x04, 0x17
        /*000a*/ 	.short	(.L_23 - .L_22)
.L_22:
        /*000c*/ 	.word	0x00000000
        /*0010*/ 	.short	0x0000
        /*0012*/ 	.short	0x0070
        /*0014*/ 	.byte	0x00, 0xf0, 0x01, 0x10


	//----- nvinfo : EIATTR_SPARSE_MMA_MASK
	.align		4
.L_23:
        /*0018*/ 	.byte	0x03, 0x50
        /*001a*/ 	.short	0x0000


	//----- nvinfo : EIATTR_MAXREG_COUNT
	.align		4
        /*001c*/ 	.byte	0x03, 0x1b
        /*001e*/ 	.short	0x00a8


	//----- nvinfo : EIATTR_NUM_BARRIERS
	.align		4
        /*0020*/ 	.byte	0x02, 0x4c
        /*0022*/ 	.byte	0x01
	.zero		1


	//----- nvinfo : EIATTR_EXTERNS
	.align		4
        /*0024*/ 	.byte	0x04, 0x0f
        /*0026*/ 	.short	(.L_25 - .L_24)


	//   ....[0]....
	.align		4
.L_24:
        /*0028*/ 	.word	index@(__assertfail)


	//----- nvinfo : EIATTR_MERCURY_ISA_VERSION
	.align		4
.L_25:
        /*002c*/ 	.byte	0x03, 0x5f
        /*002e*/ 	.short	0x0101


	//----- nvinfo : EIATTR_INT_WARP_WIDE_INSTR_OFFSETS
	.align		4
        /*0030*/ 	.byte	0x04, 0x31
        /*0032*/ 	.short	(.L_27 - .L_26)


	//   ....[0]....
.L_26:
        /*0034*/ 	.word	0x00000540


	//   ....[1]....
        /*0038*/ 	.word	0x00000570


	//   ....[2]....
        /*003c*/ 	.word	0x00000720


	//   ....[3]....
        /*0040*/ 	.word	0x00002000


	//----- nvinfo : EIATTR_COOP_GROUP_MASK_REGIDS
	.align		4
.L_27:
        /*0044*/ 	.byte	0x04, 0x29
        /*0046*/ 	.short	(.L_29 - .L_28)


	//   ....[0]....
.L_28:
        /*0048*/ 	.word	0xffffffff


	//   ....[1]....
        /*004c*/ 	.word	0xffffffff


	//   ....[2]....
        /*0050*/ 	.word	0xffffffff


	//   ....[3]....
        /*0054*/ 	.word	0xffffffff


	//   ....[4]....
        /*0058*/ 	.word	0xffffffff


	//   ....[5]....
        /*005c*/ 	.word	0xffffffff


	//----- nvinfo : EIATTR_COOP_GROUP_INSTR_OFFSETS
	.align		4
.L_29:
        /*0060*/ 	.byte	0x04, 0x28
        /*0062*/ 	.short	(.L_31 - .L_30)


	//   ....[0]....
.L_30:
        /*0064*/ 	.word	0x00000060


	//   ....[1]....
        /*0068*/ 	.word	0x00000070


	//   ....[2]....
        /*006c*/ 	.word	0x00000130


	//   ....[3]....
        /*0070*/ 	.word	0x00000380


	//   ....[4]....
        /*0074*/ 	.word	0x000008b0


	//   ....[5]....
        /*0078*/ 	.word	0x00001420


	//----- nvinfo : EIATTR_REG_RECONFIG
	.align		4
.L_31:
        /*007c*/ 	.byte	0x01, 0x54
	.zero		2


	//----- nvinfo : EIATTR_SYSCALL_OFFSETS
	.align		4
        /*0080*/ 	.byte	0x04, 0x46
        /*0082*/ 	.short	(.L_33 - .L_32)


	//   ....[0]....
.L_32:
        /*0084*/ 	.word	0x000015f0


	//----- nvinfo : EIATTR_MBARRIER_INSTR_OFFSETS
	.align		4
.L_33:
        /*0088*/ 	.byte	0x04, 0x39
        /*008a*/ 	.short	(.L_35 - .L_34)


	//   ....[0]....
.L_34:
        /*008c*/ 	.word	0x00000250
        /*0090*/ 	.word	0x000000ff
        /*0094*/ 	.word	0x00000000
        /*0098*/ 	.short	0x0100
        /*009a*/ 	.byte	0x08
	.zero		1


	//   ....[1]....
        /*009c*/ 	.word	0x00000260
        /*00a0*/ 	.word	0x000000ff
        /*00a4*/ 	.word	0x00000040
        /*00a8*/ 	.short	0x0100
        /*00aa*/ 	.byte	0x08
	.zero		1


	//   ....[2]....
        /*00ac*/ 	.word	0x00000270
        /*00b0*/ 	.word	0x000000ff
        /*00b4*/ 	.word	0x00000008
        /*00b8*/ 	.short	0x0100
        /*00ba*/ 	.byte	0x08
	.zero		1


	//   ....[3]....
        /*00bc*/ 	.word	0x00000280
        /*00c0*/ 	.word	0x000000ff
        /*00c4*/ 	.word	0x00000048
        /*00c8*/ 	.short	0x0100
        /*00ca*/ 	.byte	0x08
	.zero		1


	//   ....[4]....
        /*00cc*/ 	.word	0x00000290
        /*00d0*/ 	.word	0x000000ff
        /*00d4*/ 	.word	0x00000010
        /*00d8*/ 	.short	0x0100
        /*00da*/ 	.byte	0x08
	.zero		1


	//   ....[5]....
        /*00dc*/ 	.word	0x000002a0
        /*00e0*/ 	.word	0x000000ff
        /*00e4*/ 	.word	0x00000050
        /*00e8*/ 	.short	0x0100
        /*00ea*/ 	.byte	0x08
	.zero		1


	//   ....[6]....
        /*00ec*/ 	.word	0x000002b0
        /*00f0*/ 	.word	0x000000ff
        /*00f4*/ 	.word	0x00000018
        /*00f8*/ 	.short	0x0100
        /*00fa*/ 	.byte	0x08
	.zero		1


	//   ....[7]....
        /*00fc*/ 	.word	0x000002c0
        /*0100*/ 	.word	0x000000ff
        /*0104*/ 	.word	0x00000058
        /*0108*/ 	.short	0x0100
        /*010a*/ 	.byte	0x08
	.zero		1


	//   ....[8]....
        /*010c*/ 	.word	0x000002d0
        /*0110*/ 	.word	0x000000ff
        /*0114*/ 	.word	0x00000020
        /*0118*/ 	.short	0x0100
        /*011a*/ 	.byte	0x08
	.zero		1


	//   ....[9]....
        /*011c*/ 	.word	0x000002e0
        /*0120*/ 	.word	0x000000ff
        /*0124*/ 	.word	0x00000060
        /*0128*/ 	.short	0x0100
        /*012a*/ 	.byte	0x08
	.zero		1


	//   ....[10]....
        /*012c*/ 	.word	0x000002f0
        /*0130*/ 	.word	0x000000ff
        /*0134*/ 	.word	0x00000028
        /*0138*/ 	.short	0x0100
        /*013a*/ 	.byte	0x08
	.zero		1


	//   ....[11]....
        /*013c*/ 	.word	0x00000300
        /*0140*/ 	.word	0x000000ff
        /*0144*/ 	.word	0x00000068
        /*0148*/ 	.short	0x0100
        /*014a*/ 	.byte	0x08
	.zero		1


	//   ....[12]....
        /*014c*/ 	.word	0x00000310
        /*0150*/ 	.word	0x000000ff
        /*0154*/ 	.word	0x00000030
        /*0158*/ 	.short	0x0100
        /*015a*/ 	.byte	0x08
	.zero		1


	//   ....[13]....
        /*015c*/ 	.word	0x00000320
        /*0160*/ 	.word	0x000000ff
        /*0164*/ 	.word	0x00000070
        /*0168*/ 	.short	0x0100
        /*016a*/ 	.byte	0x08
	.zero		1


	//   ....[14]....
        /*016c*/ 	.word	0x00000330
        /*0170*/ 	.word	0x000000ff
        /*0174*/ 	.word	0x00000038
        /*0178*/ 	.short	0x0100
        /*017a*/ 	.byte	0x08
	.zero		1


	//   ....[15]....
        /*017c*/ 	.word	0x00000340
        /*0180*/ 	.word	0x000000ff
        /*0184*/ 	.word	0x00000078
        /*0188*/ 	.short	0x0100
        /*018a*/ 	.byte	0x08
	.zero		1


	//   ....[16]....
        /*018c*/ 	.word	0x000007c0
        /*0190*/ 	.word	0x000000ff
        /*0194*/ 	.word	0x00000090
        /*0198*/ 	.short	0x0100
        /*019a*/ 	.byte	0x06
	.zero		1


	//   ....[17]....
        /*019c*/ 	.word	0x00000840
        /*01a0*/ 	.word	0x000000ff
        /*01a4*/ 	.word	0x00000098
        /*01a8*/ 	.short	0x0100
        /*01aa*/ 	.byte	0x06
	.zero		1


	//   ....[18]....
        /*01ac*/ 	.word	0x000016c0
        /*01b0*/ 	.word	0x00000003
        /*01b4*/ 	.word	0x00000000
        /*01b8*/ 	.short	0x010a
        /*01ba*/ 	.byte	0x3f
	.zero		1


	//   ....[19]....
        /*01bc*/ 	.word	0x00001700
        /*01c0*/ 	.word	0x00000003
        /*01c4*/ 	.word	0x00000000
        /*01c8*/ 	.short	0x010a
        /*01ca*/ 	.byte	0x3f
	.zero		1


	//   ....[20]....
        /*01cc*/ 	.word	0x00001b60
        /*01d0*/ 	.word	0x00000005
        /*01d4*/ 	.word	0x00000000
        /*01d8*/ 	.short	0x010a
        /*01da*/ 	.byte	0x3f
	.zero		1


	//   ....[21]....
        /*01dc*/ 	.word	0x00001ba0
        /*01e0*/ 	.word	0x00000005
        /*01e4*/ 	.word	0x00000000
        /*01e8*/ 	.short	0x010a
        /*01ea*/ 	.byte	0x3f
	.zero		1


	//   ....[22]....
        /*01ec*/ 	.word	0x00001ea0
        /*01f0*/ 	.word	0x00000005
        /*01f4*/ 	.word	0x00000000
        /*01f8*/ 	.short	0x0101
        /*01fa*/ 	.byte	0x3f
	.zero		1


	//   ....[23]....
        /*01fc*/ 	.word	0x00002080
        /*0200*/ 	.word	0x00000003
        /*0204*/ 	.word	0x00000000
        /*0208*/ 	.short	0x0101
        /*020a*/ 	.byte	0x3f
	.zero		1


	//   ....[24]....
        /*020c*/ 	.word	0x00006050
        /*0210*/ 	.word	0x00000017
        /*0214*/ 	.word	0x00000040
        /*0218*/ 	.short	0x010a
        /*021a*/ 	.byte	0x3f
	.zero		1


	//   ....[25]....
        /*021c*/ 	.word	0x00006410
        /*0220*/ 	.word	0x00000005
        /*0224*/ 	.word	0x00000098
        /*0228*/ 	.short	0x0101
        /*022a*/ 	.byte	0x3f
	.zero		1


	//   ....[26]....
        /*022c*/ 	.word	0x00006b30
        /*0230*/ 	.word	0x00000007
        /*0234*/ 	.word	0x00000000
        /*0238*/ 	.short	0x010a
        /*023a*/ 	.byte	0x3f
	.zero		1


	//   ....[27]....
        /*023c*/ 	.word	0x00006bb0
        /*0240*/ 	.word	0x00000006
        /*0244*/ 	.word	0x00000000
        /*0248*/ 	.short	0x010a
        /*024a*/ 	.byte	0x3f
	.zero		1


	//   ....[28]....
        /*024c*/ 	.word	0x00006c40
        /*0250*/ 	.word	0x00000007
        /*0254*/ 	.word	0x00000000
        /*0258*/ 	.short	0x010a
        /*025a*/ 	.byte	0x3f
	.zero		1


	//   ....[29]....
        /*025c*/ 	.word	0x00006cd0
        /*0260*/ 	.word	0x00000006
        /*0264*/ 	.word	0x00000000
        /*0268*/ 	.short	0x010a
        /*026a*/ 	.byte	0x3f
	.zero		1


	//   ....[30]....
        /*026c*/ 	.word	0x00006d60
        /*0270*/ 	.word	0x00000007
        /*0274*/ 	.word	0x00000000
        /*0278*/ 	.short	0x010a
        /*027a*/ 	.byte	0x3f
	.zero		1


	//   ....[31]....
        /*027c*/ 	.word	0x00006df0
        /*0280*/ 	.word	0x00000006
        /*0284*/ 	.word	0x00000000
        /*0288*/ 	.short	0x010a
        /*028a*/ 	.byte	0x3f
	.zero		1


	//   ....[32]....
        /*028c*/ 	.word	0x00006e80
        /*0290*/ 	.word	0x00000007
        /*0294*/ 	.word	0x00000000
        /*0298*/ 	.short	0x010a
        /*029a*/ 	.byte	0x3f
	.zero		1


	//   ....[33]....
        /*029c*/ 	.word	0x00006f10
        /*02a0*/ 	.word	0x00000005
        /*02a4*/ 	.word	0x00000000
        /*02a8*/ 	.short	0x010a
        /*02aa*/ 	.byte	0x3f
	.zero		1


	//   ....[34]....
        /*02ac*/ 	.word	0x00006f70
        /*02b0*/ 	.word	0x00000003
        /*02b4*/ 	.word	0x00000000
        /*02b8*/ 	.short	0x010a
        /*02ba*/ 	.byte	0x3f
	.zero		1


	//   ....[35]....
        /*02bc*/ 	.word	0x00006fc0
        /*02c0*/ 	.word	0x00000005
        /*02c4*/ 	.word	0x00000000
        /*02c8*/ 	.short	0x010a
        /*02ca*/ 	.byte	0x3f
	.zero		1


	//   ....[36]....
        /*02cc*/ 	.word	0x00007090
        /*02d0*/ 	.word	0x00000017
        /*02d4*/ 	.word	0x00000040
        /*02d8*/ 	.short	0x010a
        /*02da*/ 	.byte	0x3f
	.zero		1


	//   ....[37]....
        /*02dc*/ 	.word	0x00007160
        /*02e0*/ 	.word	0x00000007
        /*02e4*/ 	.word	0x00000000
        /*02e8*/ 	.short	0x010a
        /*02ea*/ 	.byte	0x3f
	.zero		1


	//   ....[38]....
        /*02ec*/ 	.word	0x000071b0
        /*02f0*/ 	.word	0x00000006
        /*02f4*/ 	.word	0x00000000
        /*02f8*/ 	.short	0x010a
        /*02fa*/ 	.byte	0x3f
	.zero		1


	//   ....[39]....
        /*02fc*/ 	.word	0x00007200
        /*0300*/ 	.word	0x00000007
        /*0304*/ 	.word	0x00000000
        /*0308*/ 	.short	0x010a
        /*030a*/ 	.byte	0x3f
	.zero		1


	//   ....[40]....
        /*030c*/ 	.word	0x00007250
        /*0310*/ 	.word	0x00000006
        /*0314*/ 	.word	0x00000000
        /*0318*/ 	.short	0x010a
        /*031a*/ 	.byte	0x3f
	.zero		1


	//   ....[41]....
        /*031c*/ 	.word	0x000072a0
        /*0320*/ 	.word	0x00000007
        /*0324*/ 	.word	0x00000000
        /*0328*/ 	.short	0x010a
        /*032a*/ 	.byte	0x3f
	.zero		1


	//   ....[42]....
        /*032c*/ 	.word	0x000072f0
        /*0330*/ 	.word	0x00000006
        /*0334*/ 	.word	0x00000000
        /*0338*/ 	.short	0x010a
        /*033a*/ 	.byte	0x3f
	.zero		1


	//   ....[43]....
        /*033c*/ 	.word	0x00007340
        /*0340*/ 	.word	0x00000007
        /*0344*/ 	.word	0x00000000
        /*0348*/ 	.short	0x010a
        /*034a*/ 	.byte	0x3f
	.zero		1


	//----- nvinfo : EIATTR_NUM_MBARRIERS
	.align		4
.L_35:
        /*034c*/ 	.byte	0x03, 0x38
        /*034e*/ 	.short	0x0012


	//----- nvinfo : EIATTR_EXIT_INSTR_OFFSETS
	.align		4
        /*0350*/ 	.byte	0x04, 0x1c
        /*0352*/ 	.short	(.L_37 - .L_36)


	//   ....[0]....
.L_36:
        /*0354*/ 	.word	0x00000a10


	//   ....[1]....
        /*0358*/ 	.word	0x00001220


	//   ....[2]....
        /*035c*/ 	.word	0x00005750


	//   ....[3]....
        /*0360*/ 	.word	0x00005cb0


	//   ....[4]....
        /*0364*/ 	.word	0x00006f60


	//----- nvinfo : EIATTR_MAX_THREADS
	.align		4
.L_37:
        /*0368*/ 	.byte	0x04, 0x05
        /*036a*/ 	.short	(.L_39 - .L_38)
.L_38:
        /*036c*/ 	.word	0x00000180
        /*0370*/ 	.word	0x00000001
        /*0374*/ 	.word	0x00000001


	//----- nvinfo : EIATTR_CRS_STACK_SIZE
	.align		4
.L_39:
        /*0378*/ 	.byte	0x04, 0x1e
        /*037a*/ 	.short	(.L_41 - .L_40)
.L_40:
        /*037c*/ 	.word	0x00000000


	//----- nvinfo : EIATTR_CBANK_PARAM_SIZE
	.align		4
.L_41:
        /*0380*/ 	.byte	0x03, 0x19
        /*0382*/ 	.short	0x0470


	//----- nvinfo : EIATTR_PARAM_CBANK
	.align		4
        /*0384*/ 	.byte	0x04, 0x0a
        /*0386*/ 	.short	(.L_43 - .L_42)
	.align		4
.L_42:
        /*0388*/ 	.word	index@(.nv.constant0._ZN7cutlass13device_kernelINS_4gemm6kernel13GemmUniversalIN4cute5tupleIJiiiiEEENS1_10collective13CollectiveMmaINS1_34MainloopSm90TmaGmmaWarpSpecializedILi8ENS5_IJNS4_1CILi2EEENSA_ILi1EEESC_EEENS1_35KernelTmaWarpSpecializedCooperativeEEENS5_IJNSA_ILi384EEENSA_ILi32EEENSA_ILi64EEEEEEaNS5_IJlSC_lEEEaSK_NS4_8TiledMMAINS4_8MMA_AtomIJNS4_4SM904GMMA26MMA_64x32x32_S32S8S8_SS_TNEEEENS4_6LayoutISD_NS5_IJSC_NSA_ILi0EEESS_EEEEENS5_IJNS4_10UnderscoreESV_SV_EEEEENS4_13SM90_TMA_LOADENS4_14ComposedLayoutINS4_7SwizzleILi2ELi4ELi3EEENS4_18smem_ptr_flag_bitsILi8EEENSR_INS5_IJNSA_ILi8EEESI_EEENS5_IJSI_SC_EEEEEEEvNS4_8identityENS4_23SM90_TMA_LOAD_MULTICASTES18_vS19_EENS_8epilogue10collective6detail29Sm90TmaWarpSpecializedAdapterINS1D_15DefaultEpilogueIaSK_SK_NS1C_6thread17LinearCombinationIaLi1EiiLNS1H_9ScaleType4KindE0ELNS_15FloatRoundStyleE2EaEENS1_15EpilogueDefaultEEEEEvvEEEEvNT_6ParamsE)
        /*038c*/ 	.short	0x0210
        /*038e*/ 	.short	0x0470


	//----- nvinfo : EIATTR_SW_WAR
	.align		4
.L_43:
        /*0390*/ 	.byte	0x04, 0x36
        /*0392*/ 	.short	(.L_45 - .L_44)
.L_44:
        /*0394*/ 	.word	0x00000008
.L_45:


//--------------------- .nv.callgraph             --------------------------
	.section	.nv.callgraph,"",@"SHT_CUDA_CALLGRAPH"
	.align	4
	.sectionentsize	8
	.align		4
        /*0000*/ 	.word	0x00000000
	.align		4
        /*0004*/ 	.word	0xffffffff
	.align		4
        /*0008*/ 	.word	index@(_ZN7cutlass13device_kernelINS_4gemm6kernel13GemmUniversalIN4cute5tupleIJiiiiEEENS1_10collective13CollectiveMmaINS1_34MainloopSm90TmaGmmaWarpSpecializedILi8ENS5_IJNS4_1CILi2EEENSA_ILi1EEESC_EEENS1_35KernelTmaWarpSpecializedCooperativeEEENS5_IJNSA_ILi384EEENSA_ILi32EEENSA_ILi64EEEEEEaNS5_IJlSC_lEEEaSK_NS4_8TiledMMAINS4_8MMA_AtomIJNS4_4SM904GMMA26MMA_64x32x32_S32S8S8_SS_TNEEEENS4_6LayoutISD_NS5_IJSC_NSA_ILi0EEESS_EEEEENS5_IJNS4_10UnderscoreESV_SV_EEEEENS4_13SM90_TMA_LOADENS4_14ComposedLayoutINS4_7SwizzleILi2ELi4ELi3EEENS4_18smem_ptr_flag_bitsILi8EEENSR_INS5_IJNSA_ILi8EEESI_EEENS5_IJSI_SC_EEEEEEEvNS4_8identityENS4_23SM90_TMA_LOAD_MULTICASTES18_vS19_EENS_8epilogue10collective6detail29Sm90TmaWarpSpecializedAdapterINS1D_15DefaultEpilogueIaSK_SK_NS1C_6thread17LinearCombinationIaLi1EiiLNS1H_9ScaleType4KindE0ELNS_15FloatRoundStyleE2EaEENS1_15EpilogueDefaultEEEEEvvEEEEvNT_6ParamsE)
	.align		4
        /*000c*/ 	.word	index@(__assertfail)
	.align		4
        /*0010*/ 	.word	0x00000000
	.align		4
        /*0014*/ 	.word	0xfffffffe
	.align		4
        /*0018*/ 	.word	0x00000000
	.align		4
        /*001c*/ 	.word	0xfffffffd
	.align		4
        /*0020*/ 	.word	0x00000000
	.align		4
        /*0024*/ 	.word	0xfffffffc


//--------------------- .nv.constant4             --------------------------
	.section	.nv.constant4,"a",@progbits
	.align	8
	.align		8
.nv.constant4:
        /*0000*/ 	.dword	__assertfail
	.align		8
        /*0008*/ 	.dword	__unnamed_1
	.align		8
        /*0010*/ 	.dword	_ZN39_INTERNAL_de125aaf_4_k_cu_03ee2019_59694cuda3std3__45__cpo5beginE
	.align		8
        /*0018*/ 	.dword	_ZN39_INTERNAL_de125aaf_4_k_cu_03ee2019_59694cuda3std3__45__cpo3endE
	.align		8
        /*0020*/ 	.dword	_ZN39_INTERNAL_de125aaf_4_k_cu_03ee2019_59694cuda3std3__45__cpo6cbeginE
	.align		8
        /*0028*/ 	.dword	_ZN39_INTERNAL_de125aaf_4_k_cu_03ee2019_59694cuda3std3__45__cpo4cendE
	.align		8
        /*0030*/ 	.dword	_ZN39_INTERNAL_de125aaf_4_k_cu_03ee2019_59694cuda3std3__441_GLOBAL__N__de125aaf_4_k_cu_03ee2019_59696ignoreE
	.align		8
        /*0038*/ 	.dword	_ZN39_INTERNAL_de125aaf_4_k_cu_03ee2019_59694cuda3std3__419piecewise_constructE
	.align		8
        /*0040*/ 	.dword	_ZN39_INTERNAL_de125aaf_4_k_cu_03ee2019_59694cuda3std3__48in_placeE
	.align		8
        /*0048*/ 	.dword	_ZN39_INTERNAL_de125aaf_4_k_cu_03ee2019_59694cuda3std6ranges3__45__cpo4swapE
	.align		8
        /*0050*/ 	.dword	_ZN39_INTERNAL_de125aaf_4_k_cu_03ee2019_59694cuda3std6ranges3__45__cpo9iter_moveE
	.align		8
        /*0058*/ 	.dword	_ZN39_INTERNAL_de125aaf_4_k_cu_03ee2019_59694cute7productE
	.align		8
        /*0060*/ 	.dword	_ZN39_INTERNAL_de125aaf_4_k_cu_03ee2019_59694cute1_E
	.align		8
        /*0068*/ 	.dword	$str$22
	.align		8
        /*0070*/ 	.dword	$str$23


//--------------------- .text._ZN7cutlass13device_kernelINS_4gemm6kernel13GemmUniversalIN4cute5tupleIJiiiiEEENS1_10collective13CollectiveMmaINS1_34MainloopSm90TmaGmmaWarpSpecializedILi8ENS5_IJNS4_1CILi2EEENSA_ILi1EEESC_EEENS1_35KernelTmaWarpSpecializedCooperativeEEENS5_IJNSA_ILi384EEENSA_ILi32EEENSA_ILi64EEEEEEaNS5_IJlSC_lEEEaSK_NS4_8TiledMMAINS4_8MMA_AtomIJNS4_4SM904GMMA26MMA_64x32x32_S32S8S8_SS_TNEEEENS4_6LayoutISD_NS5_IJSC_NSA_ILi0EEESS_EEEEENS5_IJNS4_10UnderscoreESV_SV_EEEEENS4_13SM90_TMA_LOADENS4_14ComposedLayoutINS4_7SwizzleILi2ELi4ELi3EEENS4_18smem_ptr_flag_bitsILi8EEENSR_INS5_IJNSA_ILi8EEESI_EEENS5_IJSI_SC_EEEEEEEvNS4_8identityENS4_23SM90_TMA_LOAD_MULTICASTES18_vS19_EENS_8epilogue10collective6detail29Sm90TmaWarpSpecializedAdapterINS1D_15DefaultEpilogueIaSK_SK_NS1C_6thread17LinearCombinationIaLi1EiiLNS1H_9ScaleType4KindE0ELNS_15FloatRoundStyleE2EaEENS1_15EpilogueDefaultEEEEEvvEEEEvNT_6ParamsE --------------------------
	.section	.text._ZN7cutlass13device_kernelINS_4gemm6kernel13GemmUniversalIN4cute5tupleIJiiiiEEENS1_10collective13CollectiveMmaINS1_34MainloopSm90TmaGmmaWarpSpecializedILi8ENS5_IJNS4_1CILi2EEENSA_ILi1EEESC_EEENS1_35KernelTmaWarpSpecializedCooperativeEEENS5_IJNSA_ILi384EEENSA_ILi32EEENSA_ILi64EEEEEEaNS5_IJlSC_lEEEaSK_NS4_8TiledMMAINS4_8MMA_AtomIJNS4_4SM904GMMA26MMA_64x32x32_S32S8S8_SS_TNEEEENS4_6LayoutISD_NS5_IJSC_NSA_ILi0EEESS_EEEEENS5_IJNS4_10UnderscoreESV_SV_EEEEENS4_13SM90_TMA_LOADENS4_14ComposedLayoutINS4_7SwizzleILi2ELi4ELi3EEENS4_18smem_ptr_flag_bitsILi8EEENSR_INS5_IJNSA_ILi8EEESI_EEENS5_IJSI_SC_EEEEEEEvNS4_8identityENS4_23SM90_TMA_LOAD_MULTICASTES18_vS19_EENS_8epilogue10collective6detail29Sm90TmaWarpSpecializedAdapterINS1D_15DefaultEpilogueIaSK_SK_NS1C_6thread17LinearCombinationIaLi1EiiLNS1H_9ScaleType4KindE0ELNS_15FloatRoundStyleE2EaEENS1_15EpilogueDefaultEEEEEvvEEEEvNT_6ParamsE,"ax",@progbits
	.align	128
.text._ZN7cutlass13device_kernelINS_4gemm6kernel13GemmUniversalIN4cute5tupleIJiiiiEEENS1_10collective13CollectiveMmaINS1_34MainloopSm90TmaGmmaWarpSpecializedILi8ENS5_IJNS4_1CILi2EEENSA_ILi1EEESC_EEENS1_35KernelTmaWarpSpecializedCooperativeEEENS5_IJNSA_ILi384EEENSA_ILi32EEENSA_ILi64EEEEEEaNS5_IJlSC_lEEEaSK_NS4_8TiledMMAINS4_8MMA_AtomIJNS4_4SM904GMMA26MMA_64x32x32_S32S8S8_SS_TNEEEENS4_6LayoutISD_NS5_IJSC_NSA_ILi0EEESS_EEEEENS5_IJNS4_10UnderscoreESV_SV_EEEEENS4_13SM90_TMA_LOADENS4_14ComposedLayoutINS4_7SwizzleILi2ELi4ELi3EEENS4_18smem_ptr_flag_bitsILi8EEENSR_INS5_IJNSA_ILi8EEESI_EEENS5_IJSI_SC_EEEEEEEvNS4_8identityENS4_23SM90_TMA_LOAD_MULTICASTES18_vS19_EENS_8epilogue10collective6detail29Sm90TmaWarpSpecializedAdapterINS1D_15DefaultEpilogueIaSK_SK_NS1C_6thread17LinearCombinationIaLi1EiiLNS1H_9ScaleType4KindE0ELNS_15FloatRoundStyleE2EaEENS1_15EpilogueDefaultEEEEEvvEEEEvNT_6ParamsE:
        .type           _ZN7cutlass13device_kernelINS_4gemm6kernel13GemmUniversalIN4cute5tupleIJiiiiEEENS1_10collective13CollectiveMmaINS1_34MainloopSm90TmaGmmaWarpSpecializedILi8ENS5_IJNS4_1CILi2EEENSA_ILi1EEESC_EEENS1_35KernelTmaWarpSpecializedCooperativeEEENS5_IJNSA_ILi384EEENSA_ILi32EEENSA_ILi64EEEEEEaNS5_IJlSC_lEEEaSK_NS4_8TiledMMAINS4_8MMA_AtomIJNS4_4SM904GMMA26MMA_64x32x32_S32S8S8_SS_TNEEEENS4_6LayoutISD_NS5_IJSC_NSA_ILi0EEESS_EEEEENS5_IJNS4_10UnderscoreESV_SV_EEEEENS4_13SM90_TMA_LOADENS4_14ComposedLayoutINS4_7SwizzleILi2ELi4ELi3EEENS4_18smem_ptr_flag_bitsILi8EEENSR_INS5_IJNSA_ILi8EEESI_EEENS5_IJSI_SC_EEEEEEEvNS4_8identityENS4_23SM90_TMA_LOAD_MULTICASTES18_vS19_EENS_8epilogue10collective6detail29Sm90TmaWarpSpecializedAdapterINS1D_15DefaultEpilogueIaSK_SK_NS1C_6thread17LinearCombinationIaLi1EiiLNS1H_9ScaleType4KindE0ELNS_15FloatRoundStyleE2EaEENS1_15EpilogueDefaultEEEEEvvEEEEvNT_6ParamsE,@function
        .size           _ZN7cutlass13device_kernelINS_4gemm6kernel13GemmUniversalIN4cute5tupleIJiiiiEEENS1_10collective13CollectiveMmaINS1_34MainloopSm90TmaGmmaWarpSpecializedILi8ENS5_IJNS4_1CILi2EEENSA_ILi1EEESC_EEENS1_35KernelTmaWarpSpecializedCooperativeEEENS5_IJNSA_ILi384EEENSA_ILi32EEENSA_ILi64EEEEEEaNS5_IJlSC_lEEEaSK_NS4_8TiledMMAINS4_8MMA_AtomIJNS4_4SM904GMMA26MMA_64x32x32_S32S8S8_SS_TNEEEENS4_6LayoutISD_NS5_IJSC_NSA_ILi0EEESS_EEEEENS5_IJNS4_10UnderscoreESV_SV_EEEEENS4_13SM90_TMA_LOADENS4_14ComposedLayoutINS4_7SwizzleILi2ELi4ELi3EEENS4_18smem_ptr_flag_bitsILi8EEENSR_INS5_IJNSA_ILi8EEESI_EEENS5_IJSI_SC_EEEEEEEvNS4_8identityENS4_23SM90_TMA_LOAD_MULTICASTES18_vS19_EENS_8epilogue10collective6detail29Sm90TmaWarpSpecializedAdapterINS1D_15DefaultEpilogueIaSK_SK_NS1C_6thread17LinearCombinationIaLi1EiiLNS1H_9ScaleType4KindE0ELNS_15FloatRoundStyleE2EaEENS1_15EpilogueDefaultEEEEEvvEEEEvNT_6ParamsE,(.L_x_120 - _ZN7cutlass13device_kernelINS_4gemm6kernel13GemmUniversalIN4cute5tupleIJiiiiEEENS1_10collective13CollectiveMmaINS1_34MainloopSm90TmaGmmaWarpSpecializedILi8ENS5_IJNS4_1CILi2EEENSA_ILi1EEESC_EEENS1_35KernelTmaWarpSpecializedCooperativeEEENS5_IJNSA_ILi384EEENSA_ILi32EEENSA_ILi64EEEEEEaNS5_IJlSC_lEEEaSK_NS4_8TiledMMAINS4_8MMA_AtomIJNS4_4SM904GMMA26MMA_64x32x32_S32S8S8_SS_TNEEEENS4_6LayoutISD_NS5_IJSC_NSA_ILi0EEESS_EEEEENS5_IJNS4_10UnderscoreESV_SV_EEEEENS4_13SM90_TMA_LOADENS4_14ComposedLayoutINS4_7SwizzleILi2ELi4ELi3EEENS4_18smem_ptr_flag_bitsILi8EEENSR_INS5_IJNSA_ILi8EEESI_EEENS5_IJSI_SC_EEEEEEEvNS4_8identityENS4_23SM90_TMA_LOAD_MULTICASTES18_vS19_EENS_8epilogue10collective6detail29Sm90TmaWarpSpecializedAdapterINS1D_15DefaultEpilogueIaSK_SK_NS1C_6thread17LinearCombinationIaLi1EiiLNS1H_9ScaleType4KindE0ELNS_15FloatRoundStyleE2EaEENS1_15EpilogueDefaultEEEEEvvEEEEvNT_6ParamsE)
        .other          _ZN7cutlass13device_kernelINS_4gemm6kernel13GemmUniversalIN4cute5tupleIJiiiiEEENS1_10collective13CollectiveMmaINS1_34MainloopSm90TmaGmmaWarpSpecializedILi8ENS5_IJNS4_1CILi2EEENSA_ILi1EEESC_EEENS1_35KernelTmaWarpSpecializedCooperativeEEENS5_IJNSA_ILi384EEENSA_ILi32EEENSA_ILi64EEEEEEaNS5_IJlSC_lEEEaSK_NS4_8TiledMMAINS4_8MMA_AtomIJNS4_4SM904GMMA26MMA_64x32x32_S32S8S8_SS_TNEEEENS4_6LayoutISD_NS5_IJSC_NSA_ILi0EEESS_EEEEENS5_IJNS4_10UnderscoreESV_SV_EEEEENS4_13SM90_TMA_LOADENS4_14ComposedLayoutINS4_7SwizzleILi2ELi4ELi3EEENS4_18smem_ptr_flag_bitsILi8EEENSR_INS5_IJNSA_ILi8EEESI_EEENS5_IJSI_SC_EEEEEEEvNS4_8identityENS4_23SM90_TMA_LOAD_MULTICASTES18_vS19_EENS_8epilogue10collective6detail29Sm90TmaWarpSpecializedAdapterINS1D_15DefaultEpilogueIaSK_SK_NS1C_6thread17LinearCombinationIaLi1EiiLNS1H_9ScaleType4KindE0ELNS_15FloatRoundStyleE2EaEENS1_15EpilogueDefaultEEEEEvvEEEEvNT_6ParamsE,@"STO_CUDA_ENTRY STV_DEFAULT"
_ZN7cutlass13device_kernelINS_4gemm6kernel13GemmUniversalIN4cute5tupleIJiiiiEEENS1_10collective13CollectiveMmaINS1_34MainloopSm90TmaGmmaWarpSpecializedILi8ENS5_IJNS4_1CILi2EEENSA_ILi1EEESC_EEENS1_35KernelTmaWarpSpecializedCooperativeEEENS5_IJNSA_ILi384EEENSA_ILi32EEENSA_ILi64EEEEEEaNS5_IJlSC_lEEEaSK_NS4_8TiledMMAINS4_8MMA_AtomIJNS4_4SM904GMMA26MMA_64x32x32_S32S8S8_SS_TNEEEENS4_6LayoutISD_NS5_IJSC_NSA_ILi0EEESS_EEEEENS5_IJNS4_10UnderscoreESV_SV_EEEEENS4_13SM90_TMA_LOADENS4_14ComposedLayoutINS4_7SwizzleILi2ELi4ELi3EEENS4_18smem_ptr_flag_bitsILi8EEENSR_INS5_IJNSA_ILi8EEESI_EEENS5_IJSI_SC_EEEEEEEvNS4_8identityENS4_23SM90_TMA_LOAD_MULTICASTES18_vS19_EENS_8epilogue10collective6detail29Sm90TmaWarpSpecializedAdapterINS1D_15DefaultEpilogueIaSK_SK_NS1C_6thread17LinearCombinationIaLi1EiiLNS1H_9ScaleType4KindE0ELNS_15FloatRoundStyleE2EaEENS1_15EpilogueDefaultEEEEEvvEEEEvNT_6ParamsE:
[----:B------:R-:W0:Y:S01]  /*0000*/  LDC R1, c[0x0][0x28] ;  /* 0x00000a00ff017b82 */ /* 0x000e220000000800 */
[----:B------:R-:W1:Y:S01]  /*0010*/  S2R R23, SR_TID.X ;  /* 0x0000000000177919 */ /* 0x000e620000002100 */
[----:B------:R-:W-:Y:S01]  /*0020*/  ELECT P0, URZ, PT ;  /* 0x00000000003f782f */ /* 0x000fe20003800000 */
[----:B------:R-:W-:Y:S01]  /*0030*/  BSSY B0, `(.L_x_0) ;  /* 0x000000f000007945 */ /* 0x000fe20003800000 */
[--C-:B-1----:R-:W-:Y:S02]  /*0040*/  SHF.R.U32.HI R0, RZ, 0x5, R23.reuse ;  /* 0x00000005ff007819 */ /* 0x102fe40000011617 */
[----:B------:R-:W-:-:S03]  /*0050*/  SHF.R.U32.HI R6, RZ, 0x7, R23 ;  /* 0x00000007ff067819 */ /* 0x000fc60000011617 */
[----:B------:R-:W1:Y:S04]  /*0060*/  SHFL.IDX PT, R3, R0, RZ, 0x1f ;  /* 0x00001fff00037589 */ /* 0x000e6800000e0000 */
[----:B------:R2:W3:Y:S01]  /*0070*/  SHFL.IDX PT, R2, R6, RZ, 0x1f ;  /* 0x00001fff06027589 */ /* 0x0004e200000e0000 */
[----:B-1----:R-:W-:-:S13]  /*0080*/  ISETP.NE.OR P0, PT, R3, RZ, !P0 ;  /* 0x000000ff0300720c */ /* 0x002fda0004705670 */
[----:B0-23--:R-:W-:Y:S05]  /*0090*/  @P0 BRA `(.L_x_1) ;  /* 0x0000000000200947 */ /* 0x00dfea0003800000 */
[----:B------:R-:W-:Y:S02]  /*00a0*/  ULDC.64 UR4, c[0x0][0x198] ;  /* 0x0000660000047ab9 */ /* 0x000fe40000000a00 */
[----:B------:R-:W-:Y:S02]  /*00b0*/  UIADD3 UR6, UP0, UR4, 0xf0, URZ ;  /* 0x000000f004067890 */ /* 0x000fe4000ff1e03f */
[----:B------:R-:W-:Y:S02]  /*00c0*/  UIADD3 UR4, UP1, UR4, 0x1f0, URZ ;  /* 0x000001f004047890 */ /* 0x000fe4000ff3e03f */
[----:B------:R-:W-:Y:S02]  /*00d0*/  UIADD3.X UR7, URZ, UR5, URZ, UP0, !UPT ;  /* 0x000000053f077290 */ /* 0x000fe400087fe43f */
[----:B------:R-:W-:-:S07]  /*00e0*/  UIADD3.X UR5, URZ, UR5, URZ, UP1, !UPT ;  /* 0x000000053f057290 */ /* 0x000fce0008ffe43f */
[----:B------:R0:W-:Y:S02]  /*00f0*/  UTMACCTL.PF [UR6] ;  /* 0x00000000060079b9 */ /* 0x0001e40008040000 */
[----:B------:R0:W-:Y:S02]  /*0100*/  UTMACCTL.PF [UR4] ;  /* 0x00000000040079b9 */ /* 0x0001e40008040000 */
[----:B0-----:R-:W-:Y:S01]  /*0110*/  NOP ;  /* 0x0000000000007918 */ /* 0x001fe20000000000 */
.L_x_1:
[----:B------:R-:W-:Y:S05]  /*0120*/  BSYNC B0 ;  /* 0x0000000000007941 */ /* 0x000fea0003800000 */
.L_x_0:
[----:B------:R-:W0:Y:S02]  /*0130*/  SHFL.IDX PT, R5, R0, RZ, 0x1f ;  /* 0x00001fff00057589 */ /* 0x000e2400000e0000 */
[----:B0-----:R-:W-:-:S13]  /*0140*/  ISETP.NE.AND P0, PT, R5, RZ, PT ;  /* 0x000000ff0500720c */ /* 0x001fda0003f05270 */
[----:B------:R-:W-:Y:S05]  /*0150*/  @P0 BRA `(.L_x_2) ;  /* 0x0000000000840947 */ /* 0x000fea0003800000 */
[----:B------:R-:W-:Y:S01]  /*0160*/  ELECT P0, URZ, PT ;  /* 0x00000000003f782f */ /* 0x000fe20003800000 */
[----:B------:R-:W-:-:S12]  /*0170*/  BSSY B0, `(.L_x_2) ;  /* 0x000001f000007945 */ /* 0x000fd80003800000 */
[----:B------:R-:W-:Y:S05]  /*0180*/  @!P0 BRA `(.L_x_3) ;  /* 0x0000000000748947 */ /* 0x000fea0003800000 */
[----:B------:R-:W0:Y:S01]  /*0190*/  S2UR UR8, SR_CgaCtaId ;  /* 0x00000000000879c3 */ /* 0x000e220000008800 */
[----:B------:R-:W-:Y:S01]  /*01a0*/  UMOV UR4, 0x400 ;  /* 0x0000040000047882 */ /* 0x000fe20000000000 */
[----:B------:R-:W-:Y:S01]  /*01b0*/  UMOV UR5, 0x1 ;  /* 0x0000000100057882 */ /* 0x000fe20000000000 */
[----:B------:R-:W-:Y:S02]  /*01c0*/  UMOV UR6, 0x4 ;  /* 0x0000000400067882 */ /* 0x000fe40000000000 */
[----:B------:R-:W-:-:S04]  /*01d0*/  UIADD3 UR6, -UR6, 0x100000, URZ ;  /* 0x0010000006067890 */ /* 0x000fc8000fffe13f */
[----:B------:R-:W-:Y:S02]  /*01e0*/  USHF.L.U32 UR7, UR6, 0xb, URZ ;  /* 0x0000000b06077899 */ /* 0x000fe4000800063f */
[----:B------:R-:W-:Y:S02]  /*01f0*/  USHF.L.U32 UR6, UR6, 0x1, URZ ;  /* 0x0000000106067899 */ /* 0x000fe4000800063f */
[----:B0-----:R-:W-:Y:S02]  /*0200*/  ULEA UR8, UR8, UR4, 0x18 ;  /* 0x0000000408087291 */ /* 0x001fe4000f8ec03f */
[----:B------:R-:W-:-:S04]  /*0210*/  UIADD3 UR4, -UR5, 0x100000, URZ ;  /* 0x0010000005047890 */ /* 0x000fc8000fffe13f */
[----:B------:R-:W-:Y:S02]  /*0220*/  USHF.L.U32 UR5, UR4, 0xb, URZ ;  /* 0x0000000b04057899 */ /* 0x000fe4000800063f */
[----:B------:R-:W-:Y:S01]  /*0230*/  USHF.L.U32 UR4, UR4, 0x1, URZ ;  /* 0x0000000104047899 */ /* 0x000fe2000800063f */
[----:B------:R-:W0:Y:S11]  /*0240*/  FENCE.VIEW.ASYNC.S ;  /* 0x00000000000073c6 */ /* 0x000e360000000000 */
[----:B0-----:R0:W1:Y:S01]  /*0250*/  SYNCS.EXCH.64 URZ, [UR8], UR4 ;  /* 0x00000004083f75b2 */ /* 0x0010620008000100 */
[----:B------:R0:W2:Y:S01]  /*0260*/  SYNCS.EXCH.64 URZ, [UR8+0x40], UR6 ;  /* 0x00004006083f75b2 */ /* 0x0000a20008000100 */
[----:B------:R0:W3:Y:S01]  /*0270*/  SYNCS.EXCH.64 URZ, [UR8+0x8], UR4 ;  /* 0x00000804083f75b2 */ /* 0x0000e20008000100 */
[----:B------:R0:W4:Y:S01]  /*0280*/  SYNCS.EXCH.64 URZ, [UR8+0x48], UR6 ;  /* 0x00004806083f75b2 */ /* 0x0001220008000100 */
[----:B------:R0:W0:Y:S01]  /*0290*/  SYNCS.EXCH.64 URZ, [UR8+0x10], UR4 ;  /* 0x00001004083f75b2 */ /* 0x0000220008000100 */
        /* <DEDUP_REMOVED lines=11> */
[----:B------:R-:W-:Y:S01]  /*0350*/  NOP ;  /* 0x0000000000007918 */ /* 0x000fe20000000000 */
.L_x_3:
[----:B0-----:R-:W-:Y:S05]  /*0360*/  BSYNC B0 ;  /* 0x0000000000007941 */ /* 0x001fea0003800000 */
.L_x_2:
[----:B------:R-:W-:Y:S01]  /*0370*/  SHF.R.S32.HI R4, RZ, 0x1f, R23 ;  /* 0x0000001fff047819 */ /* 0x000fe20000011417 */
[----:B------:R-:W0:Y:S01]  /*0380*/  SHFL.IDX PT, R0, R0, RZ, 0x1f ;  /* 0x00001fff00007589 */ /* 0x000e2200000e0000 */
[----:B------:R-:W5:Y:S01]  /*0390*/  S2UR UR8, SR_CTAID.X ;  /* 0x00000000000879c3 */ /* 0x000f620000002500 */
[----:B------:R-:W-:Y:S02]  /*03a0*/  ELECT P0, URZ, PT ;  /* 0x00000000003f782f */ /* 0x000fe40003800000 */
[----:B------:R-:W-:Y:S01]  /*03b0*/  LEA.HI R4, R4, R23, RZ, 0x7 ;  /* 0x0000001704047211 */ /* 0x000fe200078f38ff */
[----:B------:R-:W-:Y:S01]  /*03c0*/  ULDC UR4, c[0x0][0x150] ;  /* 0x0000540000047ab9 */ /* 0x000fe20000000800 */
[----:B------:R-:W-:Y:S01]  /*03d0*/  SHF.R.S32.HI R10, RZ, 0x1f, R5 ;  /* 0x0000001fff0a7819 */ /* 0x000fe20000011405 */
[----:B------:R-:W-:Y:S01]  /*03e0*/  NOP ;  /* 0x0000000000007918 */ /* 0x000fe20000000000 */
[----:B------:R-:W-:Y:S01]  /*03f0*/  LOP3.LUT R4, R4, 0xffffff80, RZ, 0xc0, !PT ;  /* 0xffffff8004047812 */ /* 0x000fe200078ec0ff */
[----:B------:R-:W-:Y:S01]  /*0400*/  IMAD.MOV.U32 R19, RZ, RZ, 0x1 ;  /* 0x00000001ff137424 */ /* 0x000fe200078e00ff */
[----:B------:R-:W-:Y:S01]  /*0410*/  LEA.HI R10, R10, R5, RZ, 0x2 ;  /* 0x000000050a0a7211 */ /* 0x000fe200078f10ff */
[----:B------:R-:W1:Y:S01]  /*0420*/  LDC R12, c[0x0][0x144] ;  /* 0x00005100ff0c7b82 */ /* 0x000e620000000800 */
[----:B------:R-:W-:Y:S01]  /*0430*/  NOP ;  /* 0x0000000000007918 */ /* 0x000fe20000000000 */
[----:B------:R-:W-:Y:S01]  /*0440*/  IMAD.IADD R8, R23, 0x1, -R4 ;  /* 0x0000000117087824 */ /* 0x000fe200078e0a04 */
[----:B------:R-:W-:Y:S01]  /*0450*/  LOP3.LUT R10, R10, 0x3ffffffc, RZ, 0xc0, !PT ;  /* 0x3ffffffc0a0a7812 */ /* 0x000fe200078ec0ff */
[----:B------:R-:W2:Y:S01]  /*0460*/  S2R R4, SR_CTAID.Y ;  /* 0x0000000000047919 */ /* 0x000ea20000002600 */
[----:B------:R-:W-:-:S02]  /*0470*/  ISETP.NE.AND P3, PT, R2, RZ, PT ;  /* 0x000000ff0200720c */ /* 0x000fc40003f65270 */
[----:B------:R-:W-:Y:S01]  /*0480*/  SHF.R.S32.HI R7, RZ, 0x1f, R8 ;  /* 0x0000001fff077819 */ /* 0x000fe20000011408 */
[----:B------:R-:W-:Y:S01]  /*0490*/  IMAD.IADD R10, R5, 0x1, -R10 ;  /* 0x00000001050a7824 */ /* 0x000fe200078e0a0a */
[----:B------:R-:W3:Y:S02]  /*04a0*/  LDC R14, c[0x0][0x140] ;  /* 0x00005000ff0e7b82 */ /* 0x000ee40000000800 */
[----:B------:R-:W-:Y:S02]  /*04b0*/  LEA.HI R7, R7, R8, RZ, 0x3 ;  /* 0x0000000807077211 */ /* 0x000fe400078f18ff */
[----:B0-----:R-:W-:Y:S02]  /*04c0*/  ISETP.NE.OR P0, PT, R0, RZ, !P0 ;  /* 0x000000ff0000720c */ /* 0x001fe40004705670 */
[----:B------:R-:W-:Y:S02]  /*04d0*/  SHF.R.S32.HI R0, RZ, 0x3, R7 ;  /* 0x00000003ff007819 */ /* 0x000fe40000011407 */
[----:B-----5:R-:W-:-:S02]  /*04e0*/  I2FP.F32.U32 R9, UR8 ;  /* 0x0000000800097c45 */ /* 0x020fc40008201000 */
[----:B------:R-:W-:-:S03]  /*04f0*/  SHF.R.S32.HI R7, RZ, 0x1f, R7 ;  /* 0x0000001fff077819 */ /* 0x000fc60000011407 */
[----:B------:R-:W-:Y:S01]  /*0500*/  FMUL R11, R9, UR4 ;  /* 0x00000004090b7c20 */ /* 0x000fe20008400000 */
[----:B------:R-:W-:Y:S01]  /*0510*/  LEA.HI R7, R7, R0, RZ, 0x2 ;  /* 0x0000000007077211 */ /* 0x000fe200078f10ff */
[----:B------:R-:W-:Y:S01]  /*0520*/  ULDC UR4, c[0x0][0x154] ;  /* 0x0000550000047ab9 */ /* 0x000fe20000000800 */
[----:B------:R-:W0:Y:S01]  /*0530*/  LDC R9, c[0x0][0x148] ;  /* 0x00005200ff097b82 */ /* 0x000e220000000800 */
[----:B------:R-:W-:Y:S01]  /*0540*/  VOTEU.ALL UP0, P0 ;  /* 0x00000000003f7886 */ /* 0x000fe20000000000 */
[----:B------:R-:W-:Y:S01]  /*0550*/  LOP3.LUT R7, R7, 0xfffffffc, RZ, 0xc0, !PT ;  /* 0xfffffffc07077812 */ /* 0x000fe200078ec0ff */
[----:B------:R-:W5:Y:S01]  /*0560*/  F2I.U32.TRUNC.NTZ R11, R11 ;  /* 0x0000000b000b7305 */ /* 0x000f62000020f000 */
[----:B------:R-:W-:Y:S02]  /*0570*/  VOTEU.ALL UP1, P0 ;  /* 0x00000000003f7886 */ /* 0x000fe40000020000 */
[----:B------:R-:W-:Y:S01]  /*0580*/  @!UP0 UMOV UR6, 0x400 ;  /* 0x0000040000068882 */ /* 0x000fe20000000000 */
[----:B------:R-:W-:Y:S01]  /*0590*/  IMAD.IADD R7, R0, 0x1, -R7 ;  /* 0x0000000100077824 */ /* 0x000fe200078e0a07 */
[----:B------:R-:W4:Y:S01]  /*05a0*/  @!UP0 S2UR UR7, SR_CgaCtaId ;  /* 0x00000000000789c3 */ /* 0x000f220000008800 */
[----:B------:R-:W-:-:S02]  /*05b0*/  SHF.R.S32.HI R0, RZ, 0x1f, R3 ;  /* 0x0000001fff007819 */ /* 0x000fc40000011403 */
[----:B------:R-:W-:Y:S01]  /*05c0*/  IMAD R10, R10, 0x4, R7 ;  /* 0x000000040a0a7824 */ /* 0x000fe200078e0207 */
[----:B--2---:R-:W-:Y:S02]  /*05d0*/  I2FP.F32.U32 R13, R4 ;  /* 0x00000004000d7245 */ /* 0x004fe40000201000 */
[----:B------:R-:W-:Y:S02]  /*05e0*/  LEA.HI R0, R0, R3, RZ, 0x2 ;  /* 0x0000000300007211 */ /* 0x000fe400078f10ff */
[----:B------:R-:W-:Y:S01]  /*05f0*/  LEA.HI R7, R10, R10, RZ, 0x1 ;  /* 0x0000000a0a077211 */ /* 0x000fe200078f08ff */
[----:B------:R-:W-:Y:S01]  /*0600*/  FMUL R13, R13, UR4 ;  /* 0x000000040d0d7c20 */ /* 0x000fe20008400000 */
[----:B-----5:R-:W-:Y:S01]  /*0610*/  IMAD.MOV R15, RZ, RZ, -R11 ;  /* 0x000000ffff0f7224 */ /* 0x020fe200078e0a0b */
[----:B------:R-:W-:Y:S01]  /*0620*/  LOP3.LUT R0, R0, 0xfffffffc, RZ, 0xc0, !PT ;  /* 0xfffffffc00007812 */ /* 0x000fe200078ec0ff */
[----:B------:R-:W-:Y:S01]  /*0630*/  UMOV UR4, 0x20 ;  /* 0x0000002000047882 */ /* 0x000fe20000000000 */
[----:B------:R-:W-:Y:S01]  /*0640*/  LOP3.LUT R11, R7, 0xfffffffe, RZ, 0xc0, !PT ;  /* 0xfffffffe070b7812 */ /* 0x000fe200078ec0ff */
[----:B-1----:R-:W-:Y:S01]  /*0650*/  IMAD R7, R12, R15, UR8 ;  /* 0x000000080c077e24 */ /* 0x002fe2000f8e020f */
[----:B------:R-:W1:Y:S01]  /*0660*/  F2I.U32.TRUNC.NTZ R13, R13 ;  /* 0x0000000d000d7305 */ /* 0x000e62000020f000 */
[----:B------:R-:W-:Y:S01]  /*0670*/  IMAD.IADD R3, R3, 0x1, -R0 ;  /* 0x0000000103037824 */ /* 0x000fe200078e0a00 */
[----:B------:R-:W-:-:S04]  /*0680*/  @!UP0 UIADD3 UR4, -UR4, 0x100000, URZ ;  /* 0x0010000004048890 */ /* 0x000fc8000fffe13f */
[----:B------:R-:W-:Y:S02]  /*0690*/  @!UP0 USHF.L.U32 UR5, UR4, 0xb, URZ ;  /* 0x0000000b04058899 */ /* 0x000fe4000800063f */
[----:B------:R-:W-:Y:S01]  /*06a0*/  @!UP0 USHF.L.U32 UR4, UR4, 0x1, URZ ;  /* 0x0000000104048899 */ /* 0x000fe2000800063f */
[----:B------:R-:W-:Y:S01]  /*06b0*/  IMAD.IADD R12, R10, 0x1, -R11 ;  /* 0x000000010a0c7824 */ /* 0x000fe200078e0a0b */
[----:B---3--:R-:W-:Y:S01]  /*06c0*/  ISETP.EQ.U32.AND P2, PT, R14, 0x1, PT ;  /* 0x000000010e00780c */ /* 0x008fe20003f42070 */
[----:B------:R-:W-:Y:S01]  /*06d0*/  IMAD.SHL.U32 R11, R10, 0x4, RZ ;  /* 0x000000040a0b7824 */ /* 0x000fe200078e00ff */
[C---:B------:R-:W-:Y:S02]  /*06e0*/  ISETP.NE.AND P1, PT, R3.reuse, 0x3, PT ;  /* 0x000000030300780c */ /* 0x040fe40003f25270 */
[----:B------:R-:W-:Y:S01]  /*06f0*/  ISETP.NE.AND P4, PT, R12, R7, PT ;  /* 0x000000070c00720c */ /* 0x000fe20003f85270 */
[----:B----4-:R-:W-:Y:S01]  /*0700*/  @!UP0 ULEA UR6, UR7, UR6, 0x18 ;  /* 0x0000000607068291 */ /* 0x010fe2000f8ec03f */
[----:B------:R-:W-:Y:S01]  /*0710*/  LOP3.LUT R22, R10, 0xc, R11, 0x78, !PT ;  /* 0x0000000c0a167812 */ /* 0x000fe200078e780b */
[----:B------:R-:W-:Y:S01]  /*0720*/  VOTEU.ALL UP0, P0 ;  /* 0x00000000003f7886 */ /* 0x000fe20000000000 */
[----:B------:R-:W-:Y:S01]  /*0730*/  LOP3.LUT P0, RZ, R8, 0x7, RZ, 0xc0, !PT ;  /* 0x0000000708ff7812 */ /* 0x000fe2000780c0ff */
[----:B------:R-:W-:Y:S01]  /*0740*/  VIADD R8, R2, 0xffffffff ;  /* 0xffffffff02087836 */ /* 0x000fe20000000000 */
[----:B------:R-:W-:Y:S01]  /*0750*/  ISETP.EQ.OR P1, PT, R3, RZ, !P1 ;  /* 0x000000ff0300720c */ /* 0x000fe20004f22670 */
[----:B-1----:R-:W-:Y:S01]  /*0760*/  IMAD.MOV R24, RZ, RZ, -R13 ;  /* 0x000000ffff187224 */ /* 0x002fe200078e0a0d */
[----:B------:R-:W-:-:S02]  /*0770*/  ISETP.LT.U32.AND P0, PT, R22, 0x2, !P0 ;  /* 0x000000021600780c */ /* 0x000fc40004701070 */
[----:B------:R-:W-:Y:S01]  /*0780*/  ISETP.EQ.AND P1, PT, R2, RZ, P1 ;  /* 0x000000ff0200720c */ /* 0x000fe20000f22270 */
[----:B0-----:R-:W-:Y:S01]  /*0790*/  IMAD R11, R9, R24, R4 ;  /* 0x00000018090b7224 */ /* 0x001fe200078e0204 */
[----:B------:R-:W-:Y:S01]  /*07a0*/  ISETP.GE.U32.AND P6, PT, R8, 0x2, PT ;  /* 0x000000020800780c */ /* 0x000fe20003fc6070 */
[----:B------:R-:W0:Y:S02]  /*07b0*/  FENCE.VIEW.ASYNC.S ;  /* 0x00000000000073c6 */ /* 0x000e240000000000 */
[----:B0-----:R0:W1:Y:S01]  /*07c0*/  @!UP0 SYNCS.EXCH.64 URZ, [UR6+0x90], UR4 ;  /* 0x00009004063f85b2 */ /* 0x0010620008000100 */
[----:B------:R-:W-:Y:S02]  /*07d0*/  @P4 LEA.HI R0, R22, R22, RZ, 0x1 ;  /* 0x0000001616004211 */ /* 0x000fe400078f08ff */
[----:B------:R-:W-:Y:S02]  /*07e0*/  SEL R18, RZ, 0x1, !P1 ;  /* 0x00000001ff127807 */ /* 0x000fe40004800000 */
[----:B------:R-:W-:-:S02]  /*07f0*/  @P4 SHF.R.S32.HI R0, RZ, 0x1, R0 ;  /* 0x00000001ff004819 */ /* 0x000fc40000011400 */
[----:B------:R-:W-:Y:S02]  /*0800*/  SEL R18, R18, 0x2, P6 ;  /* 0x0000000212127807 */ /* 0x000fe40003000000 */
[----:B------:R-:W-:Y:S02]  /*0810*/  @P4 ISETP.NE.AND P5, PT, R0, R11, PT ;  /* 0x0000000b0000420c */ /* 0x000fe40003fa5270 */
[----:B------:R-:W-:Y:S02]  /*0820*/  SEL R0, RZ, 0x1, !P0 ;  /* 0x00000001ff007807 */ /* 0x000fe40004000000 */
[----:B------:R-:W-:Y:S01]  /*0830*/  @P4 SEL R19, RZ, 0x1, P5 ;  /* 0x00000001ff134807 */ /* 0x000fe20002800000 */
[----:B------:R0:W2:Y:S03]  /*0840*/  @!UP1 SYNCS.EXCH.64 URZ, [UR6+0x98], UR4 ;  /* 0x00009804063f95b2 */ /* 0x0000a60008000100 */
[----:B------:R-:W-:Y:S01]  /*0850*/  LOP3.LUT R19, R19, R0, RZ, 0xc0, !PT ;  /* 0x0000000013137212 */ /* 0x000fe200078ec0ff */
[----:B------:R-:W-:Y:S01]  /*0860*/  NOP ;  /* 0x0000000000007918 */ /* 0x000fe20000000000 */
[----:B------:R-:W-:Y:S01]  /*0870*/  LOP3.LUT R0, R23, 0x7f, RZ, 0xc0, !PT ;  /* 0x0000007f17007812 */ /* 0x000fe200078ec0ff */
[----:B------:R-:W-:Y:S06]  /*0880*/  @!P2 BRA `(.L_x_4) ;  /* 0x000000000008a947 */ /* 0x000fec0003800000 */
[----:B-12---:R-:W-:Y:S01]  /*0890*/  UCGABAR_ARV ;  /* 0x00000000000079c7 */ /* 0x006fe20008000000 */
[----:B------:R-:W-:Y:S05]  /*08a0*/  BRA `(.L_x_5) ;  /* 0x0000000000047947 */ /* 0x000fea0003800000 */
.L_x_4:
[----:B-12---:R-:W-:Y:S01]  /*08b0*/  NOP ;  /* 0x0000000000007918 */ /* 0x006fe20000000000 */
.L_x_5:
[----:B------:R-:W1:Y:S01]  /*08c0*/  LDC R2, c[0x0][0x65c] ;  /* 0x00019700ff027b82 */ /* 0x000e620000000800 */
[----:B------:R-:W-:Y:S02]  /*08d0*/  IMAD.U32 R10, RZ, RZ, UR8 ;  /* 0x00000008ff0a7e24 */ /* 0x000fe4000f8e00ff */
[----:B------:R-:W-:Y:S01]  /*08e0*/  IMAD.MOV.U32 R11, RZ, RZ, RZ ;  /* 0x000000ffff0b7224 */ /* 0x000fe200078e00ff */
[----:B-1----:R-:W-:-:S04]  /*08f0*/  ISETP.NE.AND P1, PT, R2, 0x1, PT ;  /* 0x000000010200780c */ /* 0x002fc80003f25270 */
[----:B------:R-:W-:-:S09]  /*0900*/  P2R R5, PR, RZ, 0x2 ;  /* 0x00000002ff057803 */ /* 0x000fd20000000000 */
[----:B------:R-:W1:Y:S01]  /*0910*/  @P1 LDC R17, c[0x0][0x10] ;  /* 0x00000400ff111b82 */ /* 0x000e620000000800 */
[----:B------:R-:W-:Y:S02]  /*0920*/  @P1 IMAD.MOV.U32 R5, RZ, RZ, RZ ;  /* 0x000000ffff051224 */ /* 0x000fe400078e00ff */
[----:B------:R-:W-:-:S05]  /*0930*/  @P1 IMAD.MOV.U32 R15, RZ, RZ, RZ ;  /* 0x000000ffff0f1224 */ /* 0x000fca00078e00ff */
[----:B------:R-:W2:Y:S01]  /*0940*/  @!P1 LDC R13, c[0x0][0xc] ;  /* 0x00000300ff0d9b82 */ /* 0x000ea20000000800 */
[----:B-1----:R-:W-:-:S04]  /*0950*/  @P1 IMAD.WIDE.U32 R16, R17, UR8, R4 ;  /* 0x0000000811101c25 */ /* 0x002fc8000f8e0004 */
[----:B------:R-:W-:Y:S02]  /*0960*/  @P1 IMAD.IADD R17, R17, 0x1, R15 ;  /* 0x0000000111111824 */ /* 0x000fe400078e020f */
[----:B--2---:R-:W-:-:S04]  /*0970*/  @!P1 IMAD.WIDE.U32 R10, R4, R13, R10 ;  /* 0x0000000d040a9225 */ /* 0x004fc800078e000a */
[----:B------:R-:W-:Y:S02]  /*0980*/  @!P1 IMAD.MOV.U32 R16, RZ, RZ, R10 ;  /* 0x000000ffff109224 */ /* 0x000fe400078e000a */
[----:B------:R-:W-:Y:S01]  /*0990*/  @!P1 IMAD.MOV.U32 R17, RZ, RZ, R11 ;  /* 0x000000ffff119224 */ /* 0x000fe200078e000b */
[----:B------:R-:W-:Y:S06]  /*09a0*/  @!P2 BRA `(.L_x_6) ;  /* 0x00000000000ca947 */ /* 0x000fec0003800000 */
[----:B------:R-:W-:Y:S01]  /*09b0*/  UCGABAR_WAIT ;  /* 0x0000000000007dc7 */ /* 0x000fe20008000000 */
[----:B------:R-:W-:Y:S01]  /*09c0*/  CCTL.IVALL ;  /* 0x00000000ff00798f */ /* 0x000fe20002000000 */
[----:B------:R-:W-:Y:S05]  /*09d0*/  BRA `(.L_x_7) ;  /* 0x0000000000047947 */ /* 0x000fea0003800000 */
.L_x_6:
[----:B------:R-:W-:Y:S06]  /*09e0*/  BAR.SYNC.DEFER_BLOCKING 0x0 ;  /* 0x0000000000007b1d */ /* 0x000fec0000010000 */
.L_x_7:
[----:B------:R-:W-:Y:S05]  /*09f0*/  @!P3 BRA `(.L_x_8) ;  /* 0x0000004c0058b947 */ /* 0x000fea0003800000 */
[----:B------:R-:W-:-:S13]  /*0a00*/  ISETP.GT.U32.AND P0, PT, R8, 0x1, PT ;  /* 0x000000010800780c */ /* 0x000fda0003f04070 */
[----:B0-----:R-:W-:Y:S05]  /*0a10*/  @P0 EXIT ;  /* 0x000000000000094d */ /* 0x001fea0003800000 */
[----:B------:R-:W-:Y:S01]  /*0a20*/  ULDC.64 UR4, c[0x0][0x650] ;  /* 0x0001940000047ab9 */ /* 0x000fe20000000a00 */
[----:B------:R-:W-:Y:S01]  /*0a30*/  PRMT R3, RZ, 0x7610, R3 ;  /* 0x00007610ff037816 */ /* 0x000fe20000000003 */
[----:B------:R-:W-:Y:S01]  /*0a40*/  IMAD.MOV.U32 R85, RZ, RZ, -0x1 ;  /* 0xffffffffff557424 */ /* 0x000fe200078e00ff */
[----:B------:R-:W-:Y:S01]  /*0a50*/  ISETP.GE.U32.AND P0, PT, R16, UR4, PT ;  /* 0x0000000410007c0c */ /* 0x000fe2000bf06070 */
[----:B------:R-:W-:Y:S02]  /*0a60*/  IMAD.MOV.U32 R86, RZ, RZ, -0x1 ;  /* 0xffffffffff567424 */ /* 0x000fe400078e00ff */
[----:B------:R-:W-:Y:S01]  /*0a70*/  IMAD.MOV.U32 R84, RZ, RZ, -0x1 ;  /* 0xffffffffff547424 */ /* 0x000fe200078e00ff */
[----:B------:R-:W-:-:S13]  /*0a80*/  ISETP.GE.U32.AND.EX P0, PT, R17, UR5, PT, P0 ;  /* 0x0000000511007c0c */ /* 0x000fda000bf06100 */
[----:B------:R-:W-:Y:S05]  /*0a90*/  @P0 BRA `(.L_x_9) ;  /* 0x0000000400280947 */ /* 0x000fea0003800000 */
[----:B------:R-:W0:Y:S01]  /*0aa0*/  LDC.64 R26, c[0x0][0x628] ;  /* 0x00018a00ff1a7b82 */ /* 0x000e220000000a00 */
[----:B------:R-:W-:Y:S02]  /*0ab0*/  IMAD.MOV.U32 R10, RZ, RZ, R16 ;  /* 0x000000ffff0a7224 */ /* 0x000fe400078e0010 */
[----:B------:R-:W-:-:S05]  /*0ac0*/  IMAD.MOV.U32 R11, RZ, RZ, R17 ;  /* 0x000000ffff0b7224 */ /* 0x000fca00078e0011 */
[----:B------:R-:W1:Y:S08]  /*0ad0*/  LDC R8, c[0x0][0x630] ;  /* 0x00018c00ff087b82 */ /* 0x000e700000000800 */
[----:B------:R-:W2:Y:S01]  /*0ae0*/  LDC.64 R28, c[0x0][0x620] ;  /* 0x00018800ff1c7b82 */ /* 0x000ea20000000a00 */
[----:B0-----:R-:W-:-:S04]  /*0af0*/  ISETP.NE.U32.AND P0, PT, R26, RZ, PT ;  /* 0x000000ff1a00720c */ /* 0x001fc80003f05070 */
[----:B------:R-:W-:-:S13]  /*0b00*/  ISETP.NE.AND.EX P0, PT, R27, RZ, PT, P0 ;  /* 0x000000ff1b00720c */ /* 0x000fda0003f05300 */
[----:B-12---:R-:W-:Y:S05]  /*0b10*/  @!P0 BRA `(.L_x_10) ;  /* 0x0000000000288947 */ /* 0x006fea0003800000 */
[----:B------:R-:W0:Y:S02]  /*0b20*/  LDC R3, c[0x0][0x634] ;  /* 0x00018d00ff037b82 */ /* 0x000e240000000800 */
[----:B0-----:R-:W-:-:S05]  /*0b30*/  IADD3 R3, P0, R16, R3, RZ ;  /* 0x0000000310037210 */ /* 0x001fca0007f1e0ff */
[----:B------:R-:W-:-:S04]  /*0b40*/  IMAD.X R21, RZ, RZ, R17, P0 ;  /* 0x000000ffff157224 */ /* 0x000fc800000e0611 */
[----:B------:R-:W-:-:S04]  /*0b50*/  IMAD.WIDE.U32 R10, R21, R26, RZ ;  /* 0x0000001a150a7225 */ /* 0x000fc800078e00ff */
[----:B------:R-:W-:-:S04]  /*0b60*/  IMAD.WIDE.U32 R12, P0, R3, R27, R10 ;  /* 0x0000001b030c7225 */ /* 0x000fc8000780000a */
[----:B------:R-:W-:-:S04]  /*0b70*/  IMAD.WIDE.U32 R10, R3, R26, RZ ;  /* 0x0000001a030a7225 */ /* 0x000fc800078e00ff */
[----:B------:R-:W-:Y:S01]  /*0b80*/  IMAD.X R15, RZ, RZ, RZ, P0 ;  /* 0x000000ffff0f7224 */ /* 0x000fe200000e06ff */
[----:B------:R-:W-:Y:S01]  /*0b90*/  IADD3 RZ, P0, R11, R12, RZ ;  /* 0x0000000c0bff7210 */ /* 0x000fe20007f1e0ff */
[----:B------:R-:W-:-:S04]  /*0ba0*/  IMAD.MOV.U32 R14, RZ, RZ, R13 ;  /* 0x000000ffff0e7224 */ /* 0x000fc800078e000d */
[----:B------:R-:W-:-:S08]  /*0bb0*/  IMAD.WIDE.U32.X R10, R21, R27, R14, P0 ;  /* 0x0000001b150a7225 */ /* 0x000fd000000e040e */
.L_x_10:
[----:B------:R-:W0:Y:S01]  /*0bc0*/  LDC.64 R32, c[0x0][0x640] ;  /* 0x00019000ff207b82 */ /* 0x000e220000000a00 */
[--C-:B------:R-:W-:Y:S01]  /*0bd0*/  SHF.R.U64 R84, R10, R8, R11.reuse ;  /* 0x000000080a547219 */ /* 0x100fe2000000120b */
[----:B------:R-:W-:Y:S01]  /*0be0*/  IMAD R24, R9, R24, R4 ;  /* 0x0000001809187224 */ /* 0x000fe200078e0204 */
[----:B------:R-:W-:Y:S01]  /*0bf0*/  SHF.R.U32.HI R3, RZ, R8, R11 ;  /* 0x00000008ff037219 */ /* 0x000fe2000001160b */
[----:B------:R-:W-:Y:S01]  /*0c00*/  IMAD.MOV.U32 R25, RZ, RZ, 0x1 ;  /* 0x00000001ff197424 */ /* 0x000fe200078e00ff */
[----:B------:R-:W-:-:S03]  /*0c10*/  IADD3 R5, P0, RZ, -R84, RZ ;  /* 0x80000054ff057210 */ /* 0x000fc60007f1e0ff */
[----:B------:R-:W1:Y:S02]  /*0c20*/  LDC R12, c[0x0][0x618] ;  /* 0x00018600ff0c7b82 */ /* 0x000e640000000800 */
[----:B------:R-:W-:Y:S02]  /*0c30*/  IMAD.X R3, RZ, RZ, ~R3, P0 ;  /* 0x000000ffff037224 */ /* 0x000fe400000e0e03 */
[----:B------:R-:W-:-:S04]  /*0c40*/  IMAD.WIDE.U32 R10, R5, R28, R16 ;  /* 0x0000001c050a7225 */ /* 0x000fc800078e0010 */
[----:B------:R-:W2:Y:S01]  /*0c50*/  LDC R20, c[0x0][0x608] ;  /* 0x00018200ff147b82 */ /* 0x000ea20000000800 */
[----:B------:R-:W-:Y:S02]  /*0c60*/  IMAD R8, R3, R28, RZ ;  /* 0x0000001c03087224 */ /* 0x000fe400078e02ff */
[----:B------:R-:W-:Y:S02]  /*0c70*/  IMAD.MOV.U32 R3, RZ, RZ, -0x1 ;  /* 0xffffffffff037424 */ /* 0x000fe400078e00ff */
[----:B------:R-:W-:-:S03]  /*0c80*/  IMAD R5, R5, R29, R8 ;  /* 0x0000001d05057224 */ /* 0x000fc600078e0208 */
[----:B------:R-:W3:Y:S01]  /*0c90*/  LDC R30, c[0x0][0x658] ;  /* 0x00019600ff1e7b82 */ /* 0x000ee20000000800 */
[----:B------:R-:W-:Y:S01]  /*0ca0*/  IMAD.IADD R5, R11, 0x1, R5 ;  /* 0x000000010b057824 */ /* 0x000fe200078e0205 */
[----:B0-----:R-:W-:-:S04]  /*0cb0*/  ISETP.NE.U32.AND P0, PT, R32, RZ, PT ;  /* 0x000000ff2000720c */ /* 0x001fc80003f05070 */
[----:B------:R-:W-:Y:S02]  /*0cc0*/  ISETP.NE.AND.EX P0, PT, R33, RZ, PT, P0 ;  /* 0x000000ff2100720c */ /* 0x000fe40003f05300 */
[----:B------:R-:W0:Y:S01]  /*0cd0*/  LDC R26, c[0x0][0x600] ;  /* 0x00018000ff1a7b82 */ /* 0x000e220000000800 */
[-CC-:B-1----:R-:W-:Y:S02]  /*0ce0*/  SHF.R.U64 R14, R10, R12.reuse, R5.reuse ;  /* 0x0000000c0a0e7219 */ /* 0x182fe40000001205 */
[----:B------:R-:W-:-:S05]  /*0cf0*/  SHF.R.U32.HI R5, RZ, R12, R5 ;  /* 0x0000000cff057219 */ /* 0x000fca0000011605 */
[----:B------:R-:W1:Y:S01]  /*0d00*/  LDC R15, c[0x0][0x648] ;  /* 0x00019200ff0f7b82 */ /* 0x000e620000000800 */
[-CC-:B--2---:R-:W-:Y:S02]  /*0d10*/  SHF.R.U64 R29, R14, R20.reuse, R5.reuse ;  /* 0x000000140e1d7219 */ /* 0x184fe40000001205 */
[----:B------:R-:W-:-:S05]  /*0d20*/  SHF.R.U32.HI R5, RZ, R20, R5 ;  /* 0x00000014ff057219 */ /* 0x000fca0000011605 */
[----:B------:R-:W2:Y:S01]  /*0d30*/  LDC R21, c[0x0][0x638] ;  /* 0x00018e00ff157b82 */ /* 0x000ea20000000800 */
[-CC-:B---3--:R-:W-:Y:S02]  /*0d40*/  SHF.R.U64 R20, R29, R30.reuse, R5.reuse ;  /* 0x0000001e1d147219 */ /* 0x188fe40000001205 */
[-C--:B------:R-:W-:Y:S02]  /*0d50*/  SHF.L.U32 R3, R3, R30.reuse, RZ ;  /* 0x0000001e03037219 */ /* 0x080fe400000006ff */
[----:B------:R-:W-:Y:S01]  /*0d60*/  SHF.R.U32.HI R5, RZ, R30, R5 ;  /* 0x0000001eff057219 */ /* 0x000fe20000011605 */
[----:B------:R-:W-:Y:S01]  /*0d70*/  IMAD.MOV.U32 R4, RZ, RZ, R20 ;  /* 0x000000ffff047224 */ /* 0x000fe200078e0014 */
[----:B------:R-:W-:Y:S01]  /*0d80*/  LOP3.LUT R12, RZ, R3, RZ, 0x33, !PT ;  /* 0x00000003ff0c7212 */ /* 0x000fe200078e33ff */
[----:B------:R-:W3:Y:S01]  /*0d90*/  LDC R27, c[0x0][0x610] ;  /* 0x00018400ff1b7b82 */ /* 0x000ee20000000800 */
[----:B------:R-:W-:Y:S05]  /*0da0*/  @!P0 BRA `(.L_x_11) ;  /* 0x0000000000288947 */ /* 0x000fea0003800000 */
[----:B------:R-:W4:Y:S02]  /*0db0*/  LDC R3, c[0x0][0x64c] ;  /* 0x00019300ff037b82 */ /* 0x000f240000000800 */
[----:B----4-:R-:W-:-:S05]  /*0dc0*/  IADD3 R3, P0, R20, R3, RZ ;  /* 0x0000000314037210 */ /* 0x010fca0007f1e0ff */
        /* <DEDUP_REMOVED lines=8> */
.L_x_11:
[----:B-1----:R-:W-:Y:S01]  /*0e50*/  SHF.R.U64 R4, R4, R15, R5 ;  /* 0x0000000f04047219 */ /* 0x002fe20000001205 */
[----:B0-----:R-:W-:Y:S01]  /*0e60*/  VIADD R5, R26, 0xffffffff ;  /* 0xffffffff1a057836 */ /* 0x001fe20000000000 */
[----:B------:R-:W-:Y:S02]  /*0e70*/  SHF.L.U32 R3, R25, R30, RZ ;  /* 0x0000001e19037219 */ /* 0x000fe400000006ff */
[----:B------:R-:W-:Y:S01]  /*0e80*/  LOP3.LUT R12, R29, R12, RZ, 0xc0, !PT ;  /* 0x0000000c1d0c7212 */ /* 0x000fe200078ec0ff */
[----:B------:R-:W-:Y:S01]  /*0e90*/  IMAD.MOV R8, RZ, RZ, -R4 ;  /* 0x000000ffff087224 */ /* 0x000fe200078e0a04 */
[----:B------:R-:W-:-:S03]  /*0ea0*/  SEL R7, R7, R24, !P1 ;  /* 0x0000001807077207 */ /* 0x000fc60004800000 */
[----:B------:R-:W-:Y:S01]  /*0eb0*/  IMAD R12, R3, R4, R12 ;  /* 0x00000004030c7224 */ /* 0x000fe200078e020c */
[----:B------:R-:W-:Y:S01]  /*0ec0*/  LOP3.LUT R4, R14, R5, RZ, 0xc0, !PT ;  /* 0x000000050e047212 */ /* 0x000fe200078ec0ff */
[----:B--2---:R-:W-:Y:S02]  /*0ed0*/  IMAD R3, R8, R21, R20 ;  /* 0x0000001508037224 */ /* 0x004fe400078e0214 */
[----:B---3--:R-:W-:Y:S02]  /*0ee0*/  IMAD R7, R12, R27, R7 ;  /* 0x0000001b0c077224 */ /* 0x008fe400078e0207 */
[----:B------:R-:W-:Y:S02]  /*0ef0*/  IMAD.MOV.U32 R5, RZ, RZ, 0x1 ;  /* 0x00000001ff057424 */ /* 0x000fe400078e00ff */
[----:B------:R-:W-:-:S03]  /*0f00*/  IMAD R4, R3, R26, R4 ;  /* 0x0000001a03047224 */ /* 0x000fc600078e0204 */
[----:B------:R-:W-:Y:S02]  /*0f10*/  PRMT R3, R5, 0x7610, R3 ;  /* 0x0000761005037816 */ /* 0x000fe40000000003 */
[----:B------:R-:W-:Y:S02]  /*0f20*/  SEL R86, R4, R7, !P1 ;  /* 0x0000000704567207 */ /* 0x000fe40004800000 */
[----:B------:R-:W-:-:S07]  /*0f30*/  SEL R85, R7, R4, !P1 ;  /* 0x0000000407557207 */ /* 0x000fce0004800000 */
.L_x_9:
[----:B------:R-:W-:-:S08]  /*0f40*/  NOP ;  /* 0x0000000000007918 */ /* 0x000fd00000000000 */
[----:B------:R-:W0:Y:S02]  /*0f50*/  USETMAXREG.TRY_ALLOC.CTAPOOL UP0, 0xe8 ;  /* 0x000000e8000079c8 */ /* 0x000e240008000600 */
[----:B0-----:R-:W-:-:S13]  /*0f60*/  PLOP3.LUT P0, PT, PT, PT, UP0, 0x80, 0x0 ;  /* 0x000000000000781c */ /* 0x001fda0003f0f008 */
[----:B------:R-:W-:Y:S05]  /*0f70*/  @!P0 BRA `(.L_x_9) ;  /* 0xfffffffc00f08947 */ /* 0x000fea000383ffff */
[----:B------:R-:W-:Y:S01]  /*0f80*/  ULDC.64 UR4, c[0x0][0x598] ;  /* 0x0001660000047ab9 */ /* 0x000fe20000000a00 */
[----:B------:R-:W-:Y:S01]  /*0f90*/  ULDC.64 UR36, c[0x0][0x208] ;  /* 0x0000820000247ab9 */ /* 0x000fe20000000a00 */
[----:B------:R-:W-:-:S04]  /*0fa0*/  ISETP.NE.U32.AND P0, PT, RZ, UR4, PT ;  /* 0x00000004ff007c0c */ /* 0x000fc8000bf05070 */
[----:B------:R-:W-:-:S13]  /*0fb0*/  ISETP.NE.AND.EX P0, PT, RZ, UR5, PT, P0 ;  /* 0x00000005ff007c0c */ /* 0x000fda000bf05300 */
[----:B------:R-:W-:Y:S05]  /*0fc0*/  @!P0 BRA `(.L_x_12) ;  /* 0x00000000001c8947 */ /* 0x000fea0003800000 */
[----:B------:R-:W0:Y:S02]  /*0fd0*/  LDC.64 R4, c[0x0][0x598] ;  /* 0x00016600ff047b82 */ /* 0x000e240000000a00 */
[----:B0-----:R-:W2:Y:S02]  /*0fe0*/  LDG.E.64 R4, desc[UR36][R4.64] ;  /* 0x0000002404047981 */ /* 0x001ea4000c1e1b00 */
[----:B--2---:R-:W-:-:S04]  /*0ff0*/  ISETP.NE.U32.AND P0, PT, R4, RZ, PT ;  /* 0x000000ff0400720c */ /* 0x004fc80003f05070 */
[----:B------:R-:W-:-:S13]  /*1000*/  ISETP.NE.AND.EX P0, PT, R5, RZ, PT, P0 ;  /* 0x000000ff0500720c */ /* 0x000fda0003f05300 */
[----:B------:R-:W-:Y:S05]  /*1010*/  @!P0 BRA `(.L_x_12) ;  /* 0x0000000000088947 */ /* 0x000fea0003800000 */
[----:B------:R0:W5:Y:S01]  /*1020*/  LD.E R74, desc[UR36][R4.64] ;  /* 0x00000024044a7980 */ /* 0x000162000c101900 */
[----:B------:R-:W-:Y:S05]  /*1030*/  BRA `(.L_x_13) ;  /* 0x0000000000247947 */ /* 0x000fea0003800000 */
.L_x_12:
[----:B------:R-:W-:Y:S02]  /*1040*/  ULDC.64 UR4, c[0x0][0x588] ;  /* 0x0001620000047ab9 */ /* 0x000fe40000000a00 */
[----:B------:R-:W-:-:S04]  /*1050*/  ISETP.NE.U32.AND P0, PT, RZ, UR4, PT ;  /* 0x00000004ff007c0c */ /* 0x000fc8000bf05070 */
[----:B------:R-:W-:-:S13]  /*1060*/  ISETP.NE.AND.EX P0, PT, RZ, UR5, PT, P0 ;  /* 0x00000005ff007c0c */ /* 0x000fda000bf05300 */
[----:B------:R-:W-:Y:S05]  /*1070*/  @!P0 BRA `(.L_x_14) ;  /* 0x00000000000c8947 */ /* 0x000fea0003800000 */
[----:B------:R-:W0:Y:S02]  /*1080*/  LDC.64 R74, c[0x0][0x588] ;  /* 0x00016200ff4a7b82 */ /* 0x000e240000000a00 */
[----:B0-----:R1:W5:Y:S01]  /*1090*/  LDG.E R74, desc[UR36][R74.64] ;  /* 0x000000244a4a7981 */ /* 0x001362000c1e1900 */
[----:B------:R-:W-:Y:S05]  /*10a0*/  BRA `(.L_x_13) ;  /* 0x0000000000087947 */ /* 0x000fea0003800000 */
.L_x_14:
[----:B------:R-:W-:Y:S02]  /*10b0*/  ULDC UR4, c[0x0][0x580] ;  /* 0x0001600000047ab9 */ /* 0x000fe40000000800 */
[----:B------:R-:W-:-:S07]  /*10c0*/  IMAD.U32 R74, RZ, RZ, UR4 ;  /* 0x00000004ff4a7e24 */ /* 0x000fce000f8e00ff */
.L_x_13:
[----:B------:R-:W-:Y:S02]  /*10d0*/  ULDC.64 UR4, c[0x0][0x5a0] ;  /* 0x0001680000047ab9 */ /* 0x000fe40000000a00 */
[----:B------:R-:W-:-:S04]  /*10e0*/  ISETP.NE.U32.AND P0, PT, RZ, UR4, PT ;  /* 0x00000004ff007c0c */ /* 0x000fc8000bf05070 */
[----:B------:R-:W-:-:S13]  /*10f0*/  ISETP.NE.AND.EX P0, PT, RZ, UR5, PT, P0 ;  /* 0x00000005ff007c0c */ /* 0x000fda000bf05300 */
[----:B------:R-:W-:Y:S05]  /*1100*/  @!P0 BRA `(.L_x_15) ;  /* 0x00000000001c8947 */ /* 0x000fea0003800000 */
[----:B0-----:R-:W0:Y:S02]  /*1110*/  LDC.64 R4, c[0x0][0x5a0] ;  /* 0x00016800ff047b82 */ /* 0x001e240000000a00 */
[----:B0-----:R-:W2:Y:S02]  /*1120*/  LDG.E.64 R4, desc[UR36][R4.64] ;  /* 0x0000002404047981 */ /* 0x001ea4000c1e1b00 */
[----:B--2---:R-:W-:-:S04]  /*1130*/  ISETP.NE.U32.AND P0, PT, R4, RZ, PT ;  /* 0x000000ff0400720c */ /* 0x004fc80003f05070 */
[----:B------:R-:W-:-:S13]  /*1140*/  ISETP.NE.AND.EX P0, PT, R5, RZ, PT, P0 ;  /* 0x000000ff0500720c */ /* 0x000fda0003f05300 */
[----:B------:R-:W-:Y:S05]  /*1150*/  @!P0 BRA `(.L_x_15) ;  /* 0x0000000000088947 */ /* 0x000fea0003800000 */
[----:B-1----:R0:W5:Y:S01]  /*1160*/  LD.E R75, desc[UR36][R4.64] ;  /* 0x00000024044b7980 */ /* 0x002162000c101900 */
[----:B------:R-:W-:Y:S05]  /*1170*/  BRA `(.L_x_16) ;  /* 0x0000000000247947 */ /* 0x000fea0003800000 */
.L_x_15:
[----:B------:R-:W-:Y:S02]  /*1180*/  ULDC.64 UR4, c[0x0][0x590] ;  /* 0x0001640000047ab9 */ /* 0x000fe40000000a00 */
[----:B------:R-:W-:-:S04]  /*1190*/  ISETP.NE.U32.AND P0, PT, RZ, UR4, PT ;  /* 0x00000004ff007c0c */ /* 0x000fc8000bf05070 */
[----:B------:R-:W-:-:S13]  /*11a0*/  ISETP.NE.AND.EX P0, PT, RZ, UR5, PT, P0 ;  /* 0x00000005ff007c0c */ /* 0x000fda000bf05300 */
[----:B------:R-:W-:Y:S05]  /*11b0*/  @!P0 BRA `(.L_x_17) ;  /* 0x00000000000c8947 */ /* 0x000fea0003800000 */
[----:B0-----:R-:W1:Y:S02]  /*11c0*/  LDC.64 R4, c[0x0][0x590] ;  /* 0x00016400ff047b82 */ /* 0x001e640000000a00 */
[----:B-1----:R1:W5:Y:S01]  /*11d0*/  LDG.E R75, desc[UR36][R4.64] ;  /* 0x00000024044b7981 */ /* 0x002362000c1e1900 */
[----:B------:R-:W-:Y:S05]  /*11e0*/  BRA `(.L_x_16) ;  /* 0x0000000000087947 */ /* 0x000fea0003800000 */
.L_x_17:
[----:B------:R-:W-:Y:S02]  /*11f0*/  ULDC UR4, c[0x0][0x584] ;  /* 0x0001610000047ab9 */ /* 0x000fe40000000800 */
[----:B-1----:R-:W-:-:S07]  /*1200*/  IMAD.U32 R75, RZ, RZ, UR4 ;  /* 0x00000004ff4b7e24 */ /* 0x002fce000f8e00ff */
.L_x_16:
[----:B------:R-:W-:-:S13]  /*1210*/  LOP3.LUT P0, RZ, R3, 0xff, RZ, 0xc0, !PT ;  /* 0x000000ff03ff7812 */ /* 0x000fda000780c0ff */
[----:B------:R-:W-:Y:S05]  /*1220*/  @!P0 EXIT ;  /* 0x000000000000894d */ /* 0x000fea0003800000 */
[----:B01----:R-:W0:Y:S01]  /*1230*/  LDC.64 R4, c[0x0][0x5c8] ;  /* 0x00017200ff047b82 */ /* 0x003e220000000a00 */
[----:B------:R-:W-:Y:S01]  /*1240*/  LOP3.LUT R6, R6, 0x1, RZ, 0xc0, !PT ;  /* 0x0000000106067812 */ /* 0x000fe200078ec0ff */
[----:B------:R-:W-:Y:S01]  /*1250*/  ULDC UR4, c[0x0][0x28c] ;  /* 0x0000a30000047ab9 */ /* 0x000fe20000000800 */
[----:B------:R-:W-:Y:S01]  /*1260*/  SHF.R.U32.HI R3, RZ, 0x2, R23 ;  /* 0x00000002ff037819 */ /* 0x000fe20000011617 */
[----:B------:R-:W-:Y:S01]  /*1270*/  UIADD3 UR4, UR4, 0x3f, URZ ;  /* 0x0000003f04047890 */ /* 0x000fe2000fffe03f */
[----:B------:R-:W-:Y:S01]  /*1280*/  SHF.R.U32.HI R0, RZ, 0x1, R0 ;  /* 0x00000001ff007819 */ /* 0x000fe20000011600 */
[----:B------:R-:W-:Y:S01]  /*1290*/  IMAD.SHL.U32 R72, R6, 0x40, RZ ;  /* 0x0000004006487824 */ /* 0x000fe200078e00ff */
[----:B------:R-:W-:Y:S01]  /*12a0*/  LOP3.LUT R3, R3, 0x7, RZ, 0xc0, !PT ;  /* 0x0000000703037812 */ /* 0x000fe200078ec0ff */
[----:B------:R-:W-:Y:S01]  /*12b0*/  USHF.R.S32.HI UR5, URZ, 0x1f, UR4 ;  /* 0x0000001f3f057899 */ /* 0x000fe20008011404 */
[----:B------:R-:W-:Y:S01]  /*12c0*/  LOP3.LUT R0, R0, 0x30, RZ, 0xc0, !PT ;  /* 0x0000003000007812 */ /* 0x000fe200078ec0ff */
[----:B------:R-:W-:Y:S01]  /*12d0*/  IMAD.MOV.U32 R73, RZ, RZ, RZ ;  /* 0x000000ffff497224 */ /* 0x000fe200078e00ff */
[--C-:B------:R-:W-:Y:S01]  /*12e0*/  LOP3.LUT R72, R72, 0x40, R3.reuse, 0xe2, !PT ;  /* 0x0000004048487812 */ /* 0x100fe200078ee203 */
[----:B------:R-:W-:Y:S01]  /*12f0*/  ULEA.HI UR5, UR5, UR4, URZ, 0x6 ;  /* 0x0000000405057291 */ /* 0x000fe2000f8f303f */
[-C--:B------:R-:W-:Y:S01]  /*1300*/  IADD3 R3, RZ, -R0.reuse, -R3 ;  /* 0x80000000ff037210 */ /* 0x080fe20007ffe803 */
[----:B------:R-:W-:Y:S01]  /*1310*/  UMOV UR38, URZ ;  /* 0x0000003f00267c82 */ /* 0x000fe20008000000 */
[----:B------:R-:W-:Y:S01]  /*1320*/  ULDC UR4, c[0x0][0x284] ;  /* 0x0000a10000047ab9 */ /* 0x000fe20000000800 */
[----:B------:R-:W-:Y:S01]  /*1330*/  LOP3.LUT R72, R72, R0, RZ, 0xfc, !PT ;  /* 0x0000000048487212 */ /* 0x000fe200078efcff */
[----:B------:R-:W-:Y:S01]  /*1340*/  USHF.R.S32.HI UR40, URZ, 0x6, UR5 ;  /* 0x000000063f287899 */ /* 0x000fe20008011405 */
[----:B------:R-:W-:Y:S01]  /*1350*/  IMAD R3, R6, -0x40, R3 ;  /* 0xffffffc006037824 */ /* 0x000fe200078e0203 */
[----:B------:R-:W-:-:S03]  /*1360*/  UMOV UR39, URZ ;  /* 0x0000003f00277c82 */ /* 0x000fc60008000000 */
[----:B------:R-:W-:Y:S01]  /*1370*/  VIADD R76, R3, UR4 ;  /* 0x00000004034c7c36 */ /* 0x000fe20008000000 */
[C-C-:B0-----:R-:W-:Y:S01]  /*1380*/  SHF.L.U64.HI R82, R4.reuse, 0x7, R5.reuse ;  /* 0x0000000704527819 */ /* 0x141fe20000010205 */
[C---:B------:R-:W-:Y:S01]  /*1390*/  IMAD.SHL.U32 R79, R4.reuse, 0x80, RZ ;  /* 0x00000080044f7824 */ /* 0x040fe200078e00ff */
[C-C-:B------:R-:W-:Y:S01]  /*13a0*/  SHF.L.U64.HI R81, R4.reuse, 0x3, R5.reuse ;  /* 0x0000000304517819 */ /* 0x140fe20000010205 */
[C---:B------:R-:W-:Y:S01]  /*13b0*/  IMAD.SHL.U32 R78, R4.reuse, 0x8, RZ ;  /* 0x00000008044e7824 */ /* 0x040fe200078e00ff */
[C---:B------:R-:W-:Y:S01]  /*13c0*/  SHF.L.U64.HI R80, R4.reuse, 0x8, R5 ;  /* 0x0000000804507819 */ /* 0x040fe20000010205 */
[----:B------:R-:W-:-:S07]  /*13d0*/  IMAD.SHL.U32 R77, R4, 0x100, RZ ;  /* 0x00000100044d7824 */ /* 0x000fce00078e00ff */
.L_x_77:
[----:B------:R-:W-:Y:S01]  /*13e0*/  LOP3.LUT R0, R23, 0x80, RZ, 0xc0, !PT ;  /* 0x0000008017007812 */ /* 0x000fe200078ec0ff */
[----:B0-----:R-:W0:Y:S01]  /*13f0*/  S2UR UR7, SR_CgaCtaId ;  /* 0x00000000000779c3 */ /* 0x001e220000008800 */
[----:B------:R-:W-:Y:S02]  /*1400*/  UMOV UR6, 0x400 ;  /* 0x0000040000067882 */ /* 0x000fe40000000000 */
[----:B------:R-:W-:-:S06]  /*1410*/  SHF.R.U32.HI R0, RZ, 0x7, R0 ;  /* 0x00000007ff007819 */ /* 0x000fcc0000011600 */
[----:B-1----:R-:W1:Y:S01]  /*1420*/  SHFL.IDX PT, R0, R0, RZ, 0x1f ;  /* 0x00001fff00007589 */ /* 0x002e6200000e0000 */
[----:B0-----:R-:W-:Y:S01]  /*1430*/  ULEA UR6, UR7, UR6, 0x18 ;  /* 0x0000000607067291 */ /* 0x001fe2000f8ec03f */
[----:B-1----:R-:W-:-:S13]  /*1440*/  R2UR UR4, R0 ;  /* 0x00000000000472ca */ /* 0x002fda00000e0000 */
[----:B------:R-:W-:-:S04]  /*1450*/  ULEA.HI UR5, UR4, UR4, URZ, 0x1 ;  /* 0x0000000404057291 */ /* 0x000fc8000f8f083f */
[----:B------:R-:W-:-:S04]  /*1460*/  ULOP3.LUT UR5, UR5, 0xffffe, URZ, 0xc0, !UPT ;  /* 0x000ffffe05057892 */ /* 0x000fc8000f8ec03f */
[----:B------:R-:W-:-:S03]  /*1470*/  UIADD3 UR5, UR4, -UR5, URZ ;  /* 0x8000000504057290 */ /* 0x000fc6000fffe03f */
[----:B------:R-:W-:Y:S01]  /*1480*/  ULDC UR4, c[0x0][0x28c] ;  /* 0x0000a30000047ab9 */ /* 0x000fe20000000800 */
[----:B------:R-:W-:Y:S01]  /*1490*/  ULEA UR5, UR5, UR6, 0xc ;  /* 0x0000000605057291 */ /* 0x000fe2000f8e603f */
[----:B------:R-:W-:-:S03]  /*14a0*/  ISETP.LT.AND P0, PT, RZ, UR4, PT ;  /* 0x00000004ff007c0c */ /* 0x000fc6000bf01270 */
[----:B------:R-:W-:-:S04]  /*14b0*/  UIADD3 UR5, UR5, 0x180, URZ ;  /* 0x0000018005057890 */ /* 0x000fc8000fffe03f */
[----:B------:R-:W-:-:S04]  /*14c0*/  USHF.R.U32.HI UR5, URZ, 0x4, UR5 ;  /* 0x000000043f057899 */ /* 0x000fc80008011605 */
[----:B------:R-:W-:-:S04]  /*14d0*/  ULOP3.LUT UR5, UR5, 0x3fff, URZ, 0xc0, !UPT ;  /* 0x00003fff05057892 */ /* 0x000fc8000f8ec03f */
[----:B------:R-:W-:Y:S01]  /*14e0*/  ULOP3.LUT UR41, UR5, 0x10000, URZ, 0xfc, !UPT ;  /* 0x0001000005297892 */ /* 0x000fe2000f8efc3f */
[----:B---3--:R-:W-:Y:S11]  /*14f0*/  @P0 BRA `(.L_x_18) ;  /* 0x0000000000400947 */ /* 0x008ff60003800000 */
[----:B------:R-:W-:Y:S01]  /*1500*/  MOV R0, 0x0 ;  /* 0x0000000000007802 */ /* 0x000fe20000000f00 */
[----:B------:R-:W-:Y:S01]  /*1510*/  ULDC.64 UR4, c[0x4][0x68] ;  /* 0x01001a0000047ab9 */ /* 0x000fe20000000a00 */
[----:B------:R-:W-:Y:S01]  /*1520*/  ULDC.64 UR6, c[0x4][0x8] ;  /* 0x0100020000067ab9 */ /* 0x000fe20000000a00 */
[----:B------:R-:W-:Y:S01]  /*1530*/  IMAD.U32 R4, RZ, RZ, UR4 ;  /* 0x00000004ff047e24 */ /* 0x000fe2000f8e00ff */
[----:B------:R0:W1:Y:S01]  /*1540*/  LDC.64 R14, c[0x4][R0] ;  /* 0x01000000000e7b82 */ /* 0x0000620000000a00 */
[----:B------:R-:W-:Y:S01]  /*1550*/  IMAD.U32 R5, RZ, RZ, UR5 ;  /* 0x00000005ff057e24 */ /* 0x000fe2000f8e00ff */
[----:B------:R-:W-:Y:S01]  /*1560*/  ULDC.64 UR4, c[0x4][0x70] ;  /* 0x01001c0000047ab9 */ /* 0x000fe20000000a00 */
[----:B------:R-:W-:Y:S02]  /*1570*/  IMAD.U32 R10, RZ, RZ, UR6 ;  /* 0x00000006ff0a7e24 */ /* 0x000fe4000f8e00ff */
[----:B------:R-:W-:Y:S02]  /*1580*/  IMAD.U32 R6, RZ, RZ, UR4 ;  /* 0x00000004ff067e24 */ /* 0x000fe4000f8e00ff */
[----:B------:R-:W-:-:S02]  /*1590*/  IMAD.U32 R7, RZ, RZ, UR5 ;  /* 0x00000005ff077e24 */ /* 0x000fc4000f8e00ff */
[----:B------:R-:W-:Y:S02]  /*15a0*/  IMAD.U32 R11, RZ, RZ, UR7 ;  /* 0x00000007ff0b7e24 */ /* 0x000fe4000f8e00ff */
[----:B------:R-:W-:Y:S02]  /*15b0*/  IMAD.MOV.U32 R8, RZ, RZ, 0x1e1 ;  /* 0x000001e1ff087424 */ /* 0x000fe400078e00ff */
[----:B------:R-:W-:Y:S02]  /*15c0*/  IMAD.MOV.U32 R12, RZ, RZ, 0x1 ;  /* 0x00000001ff0c7424 */ /* 0x000fe400078e00ff */
[----:B0-----:R-:W-:-:S07]  /*15d0*/  IMAD.MOV.U32 R13, RZ, RZ, RZ ;  /* 0x000000ffff0d7224 */ /* 0x001fce00078e00ff */
[----:B------:R-:W-:-:S07]  /*15e0*/  LEPC R20, `(.L_x_18) ;  /* 0x000000001014794e */ /* 0x000fce0000000000 */
[----:B-1---5:R-:W-:Y:S05]  /*15f0*/  CALL.ABS.NOINC R14 ;  /* 0x000000000e007343 */ /* 0x022fea0003c00000 */
.L_x_18:
[----:B------:R-:W-:-:S04]  /*1600*/  LOP3.LUT R0, R18, 0x1, RZ, 0xfc, !PT ;  /* 0x0000000112007812 */ /* 0x000fc800078efcff */
[----:B------:R-:W-:-:S13]  /*1610*/  ISETP.NE.AND P0, PT, R0, 0x3, PT ;  /* 0x000000030000780c */ /* 0x000fda0003f05270 */
[----:B------:R-:W-:Y:S05]  /*1620*/  @!P0 BRA `(.L_x_19) ;  /* 0x0000000000048947 */ /* 0x000fea0003800000 */
[----:B------:R-:W-:Y:S01]  /*1630*/  BPT.TRAP 0x1 ;  /* 0x000000040000795c */ /* 0x000fe20000300000 */
.L_x_19:
[----:B------:R-:W0:Y:S01]  /*1640*/  S2UR UR5, SR_CgaCtaId ;  /* 0x00000000000579c3 */ /* 0x000e220000008800 */
[----:B------:R-:W-:Y:S01]  /*1650*/  UMOV UR4, 0x400 ;  /* 0x0000040000047882 */ /* 0x000fe20000000000 */
[----:B------:R-:W-:Y:S02]  /*1660*/  IMAD.U32 R0, RZ, RZ, UR38 ;  /* 0x00000026ff007e24 */ /* 0x000fe4000f8e00ff */
[----:B------:R-:W-:-:S03]  /*1670*/  IMAD.U32 R3, RZ, RZ, UR39 ;  /* 0x00000027ff037e24 */ /* 0x000fc6000f8e00ff */
[----:B------:R-:W-:Y:S01]  /*1680*/  SHF.L.U32 R0, R0, 0x1f, RZ ;  /* 0x0000001f00007819 */ /* 0x000fe200000006ff */
[----:B0-----:R-:W-:-:S06]  /*1690*/  ULEA UR4, UR5, UR4, 0x18 ;  /* 0x0000000405047291 */ /* 0x001fcc000f8ec03f */
[----:B------:R-:W-:-:S04]  /*16a0*/  IMAD.U32 R6, RZ, RZ, UR4 ;  /* 0x00000004ff067e24 */ /* 0x000fc8000f8e00ff */
[----:B------:R-:W-:-:S04]  /*16b0*/  IMAD R3, R3, 0x8, R6 ;  /* 0x0000000803037824 */ /* 0x000fc800078e0206 */
[----:B------:R0:W1:Y:S01]  /*16c0*/  SYNCS.PHASECHK.TRANS64.TRYWAIT P1, [R3+URZ], R0 ;  /* 0x00000000030075a7 */ /* 0x000062000802017f */
[----:B------:R-:W-:Y:S05]  /*16d0*/  @!P0 BRA `(.L_x_20) ;  /* 0x0000000000048947 */ /* 0x000fea0003800000 */
[----:B------:R-:W-:Y:S01]  /*16e0*/  BPT.TRAP 0x1 ;  /* 0x000000040000795c */ /* 0x000fe20000300000 */
.L_x_20:
[----:B-1----:R-:W-:Y:S05]  /*16f0*/  @P1 BRA `(.L_x_21) ;  /* 0x0000000000081947 */ /* 0x002fea0003800000 */
[----:B------:R-:W1:Y:S02]  /*1700*/  SYNCS.PHASECHK.TRANS64.TRYWAIT P1, [R3+URZ], R0 ;  /* 0x00000000030075a7 */ /* 0x000e64000802017f */
[----:B-1----:R-:W-:Y:S05]  /*1710*/  @!P1 BRA `(.L_x_22) ;  /* 0x0000005800149947 */ /* 0x002fea0003800000 */
.L_x_21:
[----:B------:R-:W-:-:S04]  /*1720*/  UISETP.LT.AND UP0, UPT, UR40, 0x1, UPT ;  /* 0x000000012800788c */ /* 0x000fc8000bf01270 */
[----:B------:R-:W-:-:S06]  /*1730*/  USEL UR4, UR40, 0x1, UP0 ;  /* 0x0000000128047887 */ /* 0x000fcc0008000000 */
[----:B01----:R-:W-:Y:S01]  /*1740*/  IMAD.U32 R0, RZ, RZ, UR4 ;  /* 0x00000004ff007e24 */ /* 0x003fe2000f8e00ff */
[----:B------:R-:W-:Y:S05]  /*1750*/  WARPSYNC.ALL ;  /* 0x0000000000007948 */ /* 0x000fea0003800000 */
[----:B------:R-:W-:-:S04]  /*1760*/  IADD3 R0, -R0, UR40, RZ ;  /* 0x0000002800007c10 */ /* 0x000fc8000fffe1ff */
[----:B------:R-:W-:Y:S02]  /*1770*/  ISETP.GE.AND P1, PT, R0, 0x1, PT ;  /* 0x000000010000780c */ /* 0x000fe40003f26270 */
[----:B------:R-:W-:Y:S01]  /*1780*/  R2UR UR4, R6 ;  /* 0x00000000060472ca */ /* 0x000fe200000e0000 */
[----:B------:R-:W-:Y:S01]  /*1790*/  UIMAD UR6, UR39, 0x600, UR41 ;  /* 0x00000600270678a4 */ /* 0x000fe2000f8e0229 */
[----:B------:R-:W-:Y:S01]  /*17a0*/  WARPGROUP.ARRIVE ;  /* 0x00000000000079c5 */ /* 0x000fe20000000000 */
[----:B------:R-:W-:Y:S01]  /*17b0*/  UMOV UR9, 0x80000020 ;  /* 0x8000002000097882 */ /* 0x000fe20000000000 */
[----:B------:R-:W-:Y:S01]  /*17c0*/  UMOV UR11, 0x80000020 ;  /* 0x80000020000b7882 */ /* 0x000fe20000000000 */
[----:B------:R-:W-:Y:S02]  /*17d0*/  UIADD3 UR7, UR6, 0x200, URZ ;  /* 0x0000020006077890 */ /* 0x000fe4000fffe03f */
[----:B------:R-:W-:Y:S02]  /*17e0*/  UIADD3 UR12, UR6, 0x400, URZ ;  /* 0x00000400060c7890 */ /* 0x000fe4000fffe03f */
[----:B------:R-:W-:-:S04]  /*17f0*/  UMOV UR8, UR6 ;  /* 0x0000000600087c82 */ /* 0x000fc80008000000 */
[----:B------:R-:W-:-:S04]  /*1800*/  UIADD3 UR4, UR4, 0x30180, URZ ;  /* 0x0003018004047890 */ /* 0x000fc8000fffe03f */
[----:B------:R-:W-:-:S04]  /*1810*/  USHF.R.U32.HI UR4, URZ, 0x4, UR4 ;  /* 0x000000043f047899 */ /* 0x000fc80008011604 */
[----:B------:R-:W-:-:S04]  /*1820*/  ULOP3.LUT UR4, UR4, 0x3fff, URZ, 0xc0, !UPT ;  /* 0x00003fff04047892 */ /* 0x000fc8000f8ec03f */
[----:B------:R-:W-:-:S04]  /*1830*/  ULOP3.LUT UR4, UR4, 0x10000, URZ, 0xfc, !UPT ;  /* 0x0001000004047892 */ /* 0x000fc8000f8efc3f */
[----:B------:R-:W-:-:S07]  /*1840*/  ULEA UR5, UR39, UR4, 0x7 ;  /* 0x0000000427057291 */ /* 0x000fce000f8e383f */
[----:B------:R-:W-:Y:S02]  /*1850*/  UMOV UR10, UR5 ;  /* 0x00000005000a7c82 */ /* 0x000fe40008000000 */
[----:B------:R-:W-:Y:S01]  /*1860*/  IGMMA.64x32x32.S8.S8 R56, gdesc[UR8], RZ, !UPT, gsb0 ;  /* 0x01200000083879f1 */ /* 0x000fe2000c0410ff */
[----:B------:R-:W-:Y:S01]  /*1870*/  UMOV UR8, UR7 ;  /* 0x0000000700087c82 */ /* 0x000fe20008000000 */
[----:B------:R-:W-:Y:S01]  /*1880*/  UMOV UR9, 0x80000020 ;  /* 0x8000002000097882 */ /* 0x000fe20000000000 */
[----:B------:R-:W-:Y:S02]  /*1890*/  WARPGROUP.DEPBAR.LE gsb0, 0x0 ;  /* 0x00008000000079c5 */ /* 0x000fe40000010000 */
[----:B------:R-:W-:-:S06]  /*18a0*/  WARPGROUP.ARRIVE ;  /* 0x00000000000079c5 */ /* 0x000fcc0000000000 */
[----:B------:R-:W-:Y:S01]  /*18b0*/  IGMMA.64x32x32.S8.S8 R40, gdesc[UR8], RZ, !UPT, gsb0 ;  /* 0x01200000082879f1 */ /* 0x000fe2000c0410ff */
[----:B------:R-:W-:Y:S01]  /*18c0*/  UMOV UR8, UR12 ;  /* 0x0000000c00087c82 */ /* 0x000fe20008000000 */
[----:B------:R-:W-:Y:S01]  /*18d0*/  UMOV UR9, 0x80000020 ;  /* 0x8000002000097882 */ /* 0x000fe20000000000 */
[----:B------:R-:W-:Y:S02]  /*18e0*/  WARPGROUP.DEPBAR.LE gsb0, 0x0 ;  /* 0x00008000000079c5 */ /* 0x000fe40000010000 */
[----:B------:R-:W-:-:S06]  /*18f0*/  WARPGROUP.ARRIVE ;  /* 0x00000000000079c5 */ /* 0x000fcc0000000000 */
[----:B------:R-:W-:Y:S01]  /*1900*/  IGMMA.64x32x32.S8.S8 R24, gdesc[UR8], RZ, !UPT, gsb0 ;  /* 0x01200000081879f1 */ /* 0x000fe2000c0410ff */
[----:B------:R-:W-:Y:S02]  /*1910*/  UIADD3 UR8, UR6, 0x2, URZ ;  /* 0x0000000206087890 */ /* 0x000fe4000fffe03f */
[----:B------:R-:W-:Y:S01]  /*1920*/  UIADD3 UR10, UR5, 0x2, URZ ;  /* 0x00000002050a7890 */ /* 0x000fe2000fffe03f */
[----:B------:R-:W-:Y:S01]  /*1930*/  UMOV UR9, 0x80000020 ;  /* 0x8000002000097882 */ /* 0x000fe20000000000 */
[----:B------:R-:W-:Y:S01]  /*1940*/  UMOV UR11, 0x80000020 ;  /* 0x80000020000b7882 */ /* 0x000fe20000000000 */
[----:B------:R-:W-:Y:S02]  /*1950*/  UIADD3 UR5, UR6, 0x202, URZ ;  /* 0x0000020206057890 */ /* 0x000fe4000fffe03f */
[----:B------:R-:W-:Y:S01]  /*1960*/  UIADD3 UR6, UR6, 0x402, URZ ;  /* 0x0000040206067890 */ /* 0x000fe2000fffe03f */
[----:B------:R-:W-:Y:S02]  /*1970*/  WARPGROUP.DEPBAR.LE gsb0, 0x0 ;  /* 0x00008000000079c5 */ /* 0x000fe40000010000 */
[----:B------:R-:W-:-:S06]  /*1980*/  WARPGROUP.ARRIVE ;  /* 0x00000000000079c5 */ /* 0x000fcc0000000000 */
[----:B------:R-:W-:Y:S01]  /*1990*/  IGMMA.64x32x32.S8.S8 R56, gdesc[UR8], R56, gsb0 ;  /* 0x01200000083879f1 */ /* 0x000fe20008041038 */
[----:B------:R-:W-:Y:S01]  /*19a0*/  UMOV UR8, UR5 ;  /* 0x0000000500087c82 */ /* 0x000fe20008000000 */
[----:B------:R-:W-:Y:S01]  /*19b0*/  UMOV UR9, 0x80000020 ;  /* 0x8000002000097882 */ /* 0x000fe20000000000 */
[----:B------:R-:W-:Y:S02]  /*19c0*/  WARPGROUP.DEPBAR.LE gsb0, 0x0 ;  /* 0x00008000000079c5 */ /* 0x000fe40000010000 */
[----:B------:R-:W-:-:S06]  /*19d0*/  WARPGROUP.ARRIVE ;  /* 0x00000000000079c5 */ /* 0x000fcc0000000000 */
[----:B------:R-:W-:Y:S01]  /*19e0*/  IGMMA.64x32x32.S8.S8 R40, gdesc[UR8], R40, gsb0 ;  /* 0x01200000082879f1 */ /* 0x000fe20008041028 */
[----:B------:R-:W-:Y:S01]  /*19f0*/  UMOV UR8, UR6 ;  /* 0x0000000600087c82 */ /* 0x000fe20008000000 */
[----:B------:R-:W-:Y:S01]  /*1a00*/  UMOV UR9, 0x80000020 ;  /* 0x8000002000097882 */ /* 0x000fe20000000000 */
[----:B------:R-:W-:Y:S02]  /*1a10*/  WARPGROUP.DEPBAR.LE gsb0, 0x0 ;  /* 0x00008000000079c5 */ /* 0x000fe40000010000 */
[----:B------:R-:W-:-:S06]  /*1a20*/  WARPGROUP.ARRIVE ;  /* 0x00000000000079c5 */ /* 0x000fcc0000000000 */
[----:B------:R-:W-:Y:S03]  /*1a30*/  IGMMA.64x32x32.S8.S8 R24, gdesc[UR8], R24, gsb0 ;  /* 0x01200000081879f1 */ /* 0x000fe60008041018 */
[----:B------:R-:W-:Y:S02]  /*1a40*/  WARPGROUP.DEPBAR.LE gsb0, 0x0 ;  /* 0x00008000000079c5 */ /* 0x000fe40000010000 */
[----:B------:R-:W-:Y:S05]  /*1a50*/  @!P1 BRA `(.L_x_23) ;  /* 0x00000004004c9947 */ /* 0x000fea0003800000 */
[----:B------:R-:W-:Y:S02]  /*1a60*/  UIADD3 UR5, UR39, 0x1, URZ ;  /* 0x0000000127057890 */ /* 0x000fe4000fffe03f */
[----:B------:R-:W-:Y:S02]  /*1a70*/  IMAD.U32 R3, RZ, RZ, UR39 ;  /* 0x00000027ff037e24 */ /* 0x000fe4000f8e00ff */
[----:B------:R-:W-:-:S04]  /*1a80*/  UISETP.NE.AND UP0, UPT, UR5, 0x8, UPT ;  /* 0x000000080500788c */ /* 0x000fc8000bf05270 */
[----:B------:R-:W-:Y:S02]  /*1a90*/  USEL UR6, URZ, 0x1, UP0 ;  /* 0x000000013f067887 */ /* 0x000fe40008000000 */
[----:B------:R-:W-:Y:S02]  /*1aa0*/  USEL UR5, UR5, URZ, UP0 ;  /* 0x0000003f05057287 */ /* 0x000fe40008000000 */
[----:B------:R-:W-:-:S06]  /*1ab0*/  ULOP3.LUT UR6, UR38, UR6, URZ, 0x3c, !UPT ;  /* 0x0000000626067292 */ /* 0x000fcc000f8e3c3f */
[----:B------:R-:W-:-:S07]  /*1ac0*/  IMAD.U32 R7, RZ, RZ, UR6 ;  /* 0x00000006ff077e24 */ /* 0x000fce000f8e00ff */
.L_x_30:
[----:B------:R-:W-:Y:S05]  /*1ad0*/  @!P0 BRA `(.L_x_24) ;  /* 0x0000000000048947 */ /* 0x000fea0003800000 */
[----:B------:R-:W-:Y:S01]  /*1ae0*/  BPT.TRAP 0x1 ;  /* 0x000000040000795c */ /* 0x000fe20000300000 */
.L_x_24:
[----:B------:R-:W0:Y:S01]  /*1af0*/  S2UR UR7, SR_CgaCtaId ;  /* 0x00000000000779c3 */ /* 0x000e220000008800 */
[----:B------:R-:W-:Y:S01]  /*1b00*/  UMOV UR6, 0x400 ;  /* 0x0000040000067882 */ /* 0x000fe20000000000 */
[----:B------:R-:W-:Y:S01]  /*1b10*/  IMAD.U32 R5, RZ, RZ, UR5 ;  /* 0x00000005ff057e24 */ /* 0x000fe2000f8e00ff */
[----:B------:R-:W-:Y:S01]  /*1b20*/  SHF.L.U32 R4, R7, 0x1f, RZ ;  /* 0x0000001f07047819 */ /* 0x000fe200000006ff */
[----:B0-----:R-:W-:-:S06]  /*1b30*/  ULEA UR6, UR7, UR6, 0x18 ;  /* 0x0000000607067291 */ /* 0x001fcc000f8ec03f */
[----:B------:R-:W-:-:S04]  /*1b40*/  IMAD.U32 R6, RZ, RZ, UR6 ;  /* 0x00000006ff067e24 */ /* 0x000fc8000f8e00ff */
[----:B------:R-:W-:-:S04]  /*1b50*/  IMAD R5, R5, 0x8, R6 ;  /* 0x0000000805057824 */ /* 0x000fc800078e0206 */
[----:B------:R0:W1:Y:S01]  /*1b60*/  SYNCS.PHASECHK.TRANS64.TRYWAIT P1, [R5+URZ], R4 ;  /* 0x00000004050075a7 */ /* 0x000062000802017f */
[----:B------:R-:W-:Y:S05]  /*1b70*/  @!P0 BRA `(.L_x_25) ;  /* 0x0000000000048947 */ /* 0x000fea0003800000 */
[----:B------:R-:W-:Y:S01]  /*1b80*/  BPT.TRAP 0x1 ;  /* 0x000000040000795c */ /* 0x000fe20000300000 */
.L_x_25:
[----:B-1----:R-:W-:Y:S05]  /*1b90*/  @P1 BRA `(.L_x_26) ;  /* 0x0000000000081947 */ /* 0x002fea0003800000 */
[----:B------:R-:W1:Y:S02]  /*1ba0*/  SYNCS.PHASECHK.TRANS64.TRYWAIT P1, [R5+URZ], R4 ;  /* 0x00000004050075a7 */ /* 0x000e64000802017f */
[----:B-1----:R-:W-:Y:S05]  /*1bb0*/  @!P1 BRA `(.L_x_27) ;  /* 0x0000005400009947 */ /* 0x002fea0003800000 */
.L_x_26:
[----:B------:R-:W-:Y:S01]  /*1bc0*/  ULEA UR6, UR5, UR4, 0x7 ;  /* 0x0000000405067291 */ /* 0x000fe2000f8e383f */
[----:B------:R-:W-:Y:S01]  /*1bd0*/  WARPGROUP.ARRIVE ;  /* 0x00000000000079c5 */ /* 0x000fe20000000000 */
[----:B------:R-:W-:Y:S01]  /*1be0*/  UIMAD UR7, UR5, 0x600, UR41 ;  /* 0x00000600050778a4 */ /* 0x000fe2000f8e0229 */
[----:B------:R-:W-:Y:S01]  /*1bf0*/  UMOV UR11, 0x80000020 ;  /* 0x80000020000b7882 */ /* 0x000fe20000000000 */
[----:B------:R-:W-:Y:S02]  /*1c00*/  UMOV UR9, 0x80000020 ;  /* 0x8000002000097882 */ /* 0x000fe40000000000 */
[----:B------:R-:W-:Y:S01]  /*1c10*/  UIADD3 UR12, UR7, 0x200, URZ ;  /* 0x00000200070c7890 */ /* 0x000fe2000fffe03f */
[----:B------:R-:W-:Y:S02]  /*1c20*/  UMOV UR10, UR6 ;  /* 0x00000006000a7c82 */ /* 0x000fe40008000000 */
[----:B------:R-:W-:Y:S01]  /*1c30*/  UMOV UR8, UR7 ;  /* 0x0000000700087c82 */ /* 0x000fe20008000000 */
[----:B------:R-:W-:Y:S01]  /*1c40*/  UIADD3 UR13, UR7, 0x400, URZ ;  /* 0x00000400070d7890 */ /* 0x000fe2000fffe03f */
[----:B------:R-:W-:Y:S01]  /*1c50*/  IGMMA.64x32x32.S8.S8 R56, gdesc[UR8], R56, gsb0 ;  /* 0x01200000083879f1 */ /* 0x000fe20008041038 */
[----:B------:R-:W-:Y:S01]  /*1c60*/  UMOV UR9, 0x80000020 ;  /* 0x8000002000097882 */ /* 0x000fe20000000000 */
[----:B------:R-:W-:Y:S01]  /*1c70*/  UMOV UR8, UR12 ;  /* 0x0000000c00087c82 */ /* 0x000fe20008000000 */
[----:B------:R-:W-:-:S02]  /*1c80*/  WARPGROUP.DEPBAR.LE gsb0, 0x0 ;  /* 0x00008000000079c5 */ /* 0x000fc40000010000 */
[----:B------:R-:W-:-:S06]  /*1c90*/  WARPGROUP.ARRIVE ;  /* 0x00000000000079c5 */ /* 0x000fcc0000000000 */
[----:B------:R-:W-:Y:S01]  /*1ca0*/  IGMMA.64x32x32.S8.S8 R40, gdesc[UR8], R40, gsb0 ;  /* 0x01200000082879f1 */ /* 0x000fe20008041028 */
[----:B------:R-:W-:Y:S01]  /*1cb0*/  UMOV UR8, UR13 ;  /* 0x0000000d00087c82 */ /* 0x000fe20008000000 */
[----:B------:R-:W-:Y:S01]  /*1cc0*/  UMOV UR9, 0x80000020 ;  /* 0x8000002000097882 */ /* 0x000fe20000000000 */
[----:B------:R-:W-:Y:S02]  /*1cd0*/  WARPGROUP.DEPBAR.LE gsb0, 0x0 ;  /* 0x00008000000079c5 */ /* 0x000fe40000010000 */
[----:B------:R-:W-:-:S06]  /*1ce0*/  WARPGROUP.ARRIVE ;  /* 0x00000000000079c5 */ /* 0x000fcc0000000000 */
[----:B------:R-:W-:Y:S01]  /*1cf0*/  IGMMA.64x32x32.S8.S8 R24, gdesc[UR8], R24, gsb0 ;  /* 0x01200000081879f1 */ /* 0x000fe20008041018 */
        /* <DEDUP_REMOVED lines=21> */
[----:B------:R-:W-:Y:S01]  /*1e50*/  BPT.TRAP 0x1 ;  /* 0x000000040000795c */ /* 0x000fe20000300000 */
.L_x_28:
[----:B------:R-:W-:-:S13]  /*1e60*/  ISETP.NE.AND P1, PT, R19, RZ, PT ;  /* 0x000000ff1300720c */ /* 0x000fda0003f25270 */
[----:B01----:R-:W-:-:S04]  /*1e70*/  @P1 IMAD R4, R3, 0x8, R6 ;  /* 0x0000000803041824 */ /* 0x003fc800078e0206 */
[----:B------:R-:W-:-:S05]  /*1e80*/  @P1 VIADD R5, R4, 0x40 ;  /* 0x0000004004051836 */ /* 0x000fca0000000000 */
[----:B------:R-:W-:-:S04]  /*1e90*/  @P1 PRMT R5, R22, 0x654, R5 ;  /* 0x0000065416051816 */ /* 0x000fc80000000005 */
[----:B------:R0:W-:Y:S01]  /*1ea0*/  @P1 SYNCS.ARRIVE.TRANS64.RED.A1T0 RZ, [R5+URZ], RZ ;  /* 0x000000ff05ff19a7 */ /* 0x0001e2000810043f */
[----:B------:R-:W-:-:S13]  /*1eb0*/  ISETP.GT.U32.AND P1, PT, R18, 0x1, PT ;  /* 0x000000011200780c */ /* 0x000fda0003f24070 */
[----:B0-----:R-:W-:Y:S05]  /*1ec0*/  @P1 BRA `(.L_x_29) ;  /* 0x0000000000041947 */ /* 0x001fea0003800000 */
[----:B------:R-:W-:Y:S01]  /*1ed0*/  BPT.TRAP 0x1 ;  /* 0x000000040000795c */ /* 0x000fe20000300000 */
.L_x_29:
[----:B------:R-:W-:Y:S01]  /*1ee0*/  UIADD3 UR5, UR5, 0x1, URZ ;  /* 0x0000000105057890 */ /* 0x000fe2000fffe03f */
[C---:B------:R-:W-:Y:S01]  /*1ef0*/  ISETP.GT.AND P2, PT, R0.reuse, 0x1, PT ;  /* 0x000000010000780c */ /* 0x040fe20003f44270 */
[----:B------:R-:W-:Y:S02]  /*1f00*/  VIADD R3, R3, 0x1 ;  /* 0x0000000103037836 */ /* 0x000fe40000000000 */
[----:B------:R-:W-:Y:S01]  /*1f10*/  UISETP.NE.AND UP0, UPT, UR5, 0x8, UPT ;  /* 0x000000080500788c */ /* 0x000fe2000bf05270 */
[----:B------:R-:W-:Y:S02]  /*1f20*/  VIADD R0, R0, 0xffffffff ;  /* 0xffffffff00007836 */ /* 0x000fe40000000000 */
[C---:B------:R-:W-:Y:S01]  /*1f30*/  ISETP.NE.AND P1, PT, R3.reuse, 0x8, PT ;  /* 0x000000080300780c */ /* 0x040fe20003f25270 */
[----:B------:R-:W-:Y:S02]  /*1f40*/  USEL UR6, URZ, 0x1, UP0 ;  /* 0x000000013f067887 */ /* 0x000fe40008000000 */
[----:B------:R-:W-:Y:S01]  /*1f50*/  USEL UR5, UR5, URZ, UP0 ;  /* 0x0000003f05057287 */ /* 0x000fe20008000000 */
[----:B------:R-:W-:-:S03]  /*1f60*/  SEL R3, R3, RZ, P1 ;  /* 0x000000ff03037207 */ /* 0x000fc60000800000 */
[----:B------:R-:W-:Y:S01]  /*1f70*/  LOP3.LUT R7, R7, UR6, RZ, 0x3c, !PT ;  /* 0x0000000607077c12 */ /* 0x000fe2000f8e3cff */
[----:B------:R-:W-:Y:S07]  /*1f80*/  @P2 BRA `(.L_x_30) ;  /* 0xfffffff800d02947 */ /* 0x000fee000383ffff */
.L_x_23:
[----:B------:R-:W0:Y:S02]  /*1f90*/  LDC R0, c[0x0][0x28c] ;  /* 0x0000a300ff007b82 */ /* 0x000e240000000800 */
[----:B0-----:R-:W-:-:S13]  /*1fa0*/  ISETP.GE.AND P1, PT, R0, 0x1, PT ;  /* 0x000000010000780c */ /* 0x001fda0003f26270 */
[----:B------:R-:W-:Y:S05]  /*1fb0*/  @!P1 BRA `(.L_x_31) ;  /* 0x0000000000409947 */ /* 0x000fea0003800000 */
[----:B------:R-:W-:Y:S05]  /*1fc0*/  @!P0 BRA `(.L_x_32) ;  /* 0x0000000000048947 */ /* 0x000fea0003800000 */
[----:B------:R-:W-:Y:S01]  /*1fd0*/  BPT.TRAP 0x1 ;  /* 0x000000040000795c */ /* 0x000fe20000300000 */
.L_x_32:
[----:B------:R-:W-:Y:S01]  /*1fe0*/  ISETP.NE.AND P0, PT, R19, RZ, PT ;  /* 0x000000ff1300720c */ /* 0x000fe20003f05270 */
[----:B------:R-:W-:-:S12]  /*1ff0*/  UISETP.LT.AND UP1, UPT, UR40, 0x1, UPT ;  /* 0x000000012800788c */ /* 0x000fd8000bf21270 */
[----:B------:R-:W-:-:S05]  /*2000*/  VOTEU.ANY UP0, P0 ;  /* 0x00000000003f7886 */ /* 0x000fca0000000100 */
[----:B------:R-:W-:-:S04]  /*2010*/  @UP0 USEL UR4, UR40, 0x1, UP1 ;  /* 0x0000000128040887 */ /* 0x000fc80008800000 */
[----:B------:R-:W-:-:S06]  /*2020*/  @UP0 UIADD3 UR4, UR39, UR40, -UR4 ;  /* 0x0000002827040290 */ /* 0x000fcc000fffe804 */
[----:B------:R-:W-:-:S04]  /*2030*/  IMAD.U32 R0, RZ, RZ, UR4 ;  /* 0x00000004ff007e24 */ /* 0x000fc8000f8e00ff */
[----:B------:R-:W-:-:S05]  /*2040*/  @P0 IMAD.SHL.U32 R0, R0, 0x8, RZ ;  /* 0x0000000800000824 */ /* 0x000fca00078e00ff */
[----:B------:R-:W-:-:S04]  /*2050*/  @P0 LOP3.LUT R0, R0, 0x38, RZ, 0xc0, !PT ;  /* 0x0000003800000812 */ /* 0x000fc800078ec0ff */
[----:B------:R-:W-:-:S04]  /*2060*/  @P0 IADD3 R3, R6, 0x40, R0 ;  /* 0x0000004006030810 */ /* 0x000fc80007ffe000 */
[----:B------:R-:W-:-:S04]  /*2070*/  @P0 PRMT R3, R22, 0x654, R3 ;  /* 0x0000065416030816 */ /* 0x000fc80000000003 */
[----:B------:R0:W-:Y:S01]  /*2080*/  @P0 SYNCS.ARRIVE.TRANS64.RED.A1T0 RZ, [R3+URZ], RZ ;  /* 0x000000ff03ff09a7 */ /* 0x0001e2000810043f */
[----:B------:R-:W-:-:S13]  /*2090*/  ISETP.GT.U32.AND P0, PT, R18, 0x1, PT ;  /* 0x000000011200780c */ /* 0x000fda0003f04070 */
[----:B0-----:R-:W-:Y:S05]  /*20a0*/  @P0 BRA `(.L_x_31) ;  /* 0x0000000000040947 */ /* 0x001fea0003800000 */
[----:B------:R-:W-:Y:S01]  /*20b0*/  BPT.TRAP 0x1 ;  /* 0x000000040000795c */ /* 0x000fe20000300000 */
.L_x_31:
[----:B------:R-:W0:Y:S01]  /*20c0*/  LDC R4, c[0x0][0x288] ;  /* 0x0000a200ff047b82 */ /* 0x000e220000000800 */
[----:B------:R-:W-:Y:S01]  /*20d0*/  UIADD3 UR39, UR40, UR39, URZ ;  /* 0x0000002728277290 */ /* 0x000fe2000fffe03f */
[----:B------:R-:W-:Y:S01]  /*20e0*/  IMAD.SHL.U32 R3, R86, 0x20, RZ ;  /* 0x0000002056037824 */ /* 0x000fe200078e00ff */
[----:B------:R-:W-:Y:S01]  /*20f0*/  SHF.R.S32.HI R6, RZ, 0x1f, R84 ;  /* 0x0000001fff067819 */ /* 0x000fe20000011454 */
[----:B------:R-:W-:Y:S01]  /*2100*/  IMAD.SHL.U32 R14, R23, 0x2, RZ ;  /* 0x00000002170e7824 */ /* 0x000fe200078e00ff */
[----:B------:R-:W-:Y:S01]  /*2110*/  USHF.R.U32.HI UR4, URZ, 0x3, UR39 ;  /* 0x000000033f047899 */ /* 0x000fe20008011627 */
[----:B------:R-:W-:Y:S01]  /*2120*/  IMAD R7, R85, 0x180, RZ ;  /* 0x0000018055077824 */ /* 0x000fe200078e02ff */
[----:B------:R-:W-:Y:S01]  /*2130*/  ULDC.64 UR6, c[0x0][0x5d0] ;  /* 0x0001740000067ab9 */ /* 0x000fe20000000a00 */
[----:B------:R-:W-:Y:S01]  /*2140*/  LOP3.LUT R0, R23, 0x3, RZ, 0xc0, !PT ;  /* 0x0000000317007812 */ /* 0x000fe200078ec0ff */
[----:B------:R-:W-:Y:S01]  /*2150*/  ULOP3.LUT UR4, UR4, 0x1, URZ, 0xc0, !UPT ;  /* 0x0000000104047892 */ /* 0x000fe2000f8ec03f */
[----:B------:R-:W-:Y:S01]  /*2160*/  LOP3.LUT R14, R3, 0x6, R14, 0xf8, !PT ;  /* 0x00000006030e7812 */ /* 0x000fe200078ef80e */
[----:B------:R-:W-:Y:S01]  /*2170*/  ULDC UR10, c[0x0][0x284] ;  /* 0x0000a100000a7ab9 */ /* 0x000fe20000000800 */
[----:B------:R-:W-:Y:S01]  /*2180*/  IMAD R5, R6, UR6, RZ ;  /* 0x0000000606057c24 */ /* 0x000fe2000f8e02ff */
[----:B------:R-:W-:Y:S01]  /*2190*/  UISETP.GT.U32.AND UP0, UPT, UR39, 0x7, UPT ;  /* 0x000000072700788c */ /* 0x000fe2000bf04070 */
[----:B------:R-:W-:Y:S01]  /*21a0*/  SHF.R.S32.HI R15, RZ, 0x1f, R14 ;  /* 0x0000001fff0f7819 */ /* 0x000fe2000001140e */
[----:B------:R-:W-:Y:S01]  /*21b0*/  UISETP.NE.U32.AND UP1, UPT, UR4, 0x1, UPT ;  /* 0x000000010400788c */ /* 0x000fe2000bf25070 */
[----:B------:R-:W-:Y:S01]  /*21c0*/  IMAD R9, R84, UR7, R5 ;  /* 0x0000000754097c24 */ /* 0x000fe2000f8e0205 */
[----:B------:R-:W-:Y:S01]  /*21d0*/  UISETP.LT.U32.AND UP0, UPT, UR40, 0x8, UP0 ;  /* 0x000000082800788c */ /* 0x000fe20008701070 */
[----:B------:R-:W-:Y:S01]  /*21e0*/  IMAD.WIDE R10, R85, 0x180, R72 ;  /* 0x00000180550a7825 */ /* 0x000fe200078e0248 */
[----:B------:R-:W-:Y:S01]  /*21f0*/  UISETP.GT.U32.AND UP1, UPT, UR40, 0x7, !UP1 ;  /* 0x000000072800788c */ /* 0x000fe2000cf24070 */
[----:B------:R-:W-:Y:S01]  /*2200*/  ULDC.64 UR8, c[0x0][0x5c8] ;  /* 0x0001720000087ab9 */ /* 0x000fe20000000a00 */
[----:B------:R-:W-:Y:S01]  /*2210*/  USEL UR5, URZ, 0x1, !UP0 ;  /* 0x000000013f057887 */ /* 0x000fe2000c000000 */
[----:B0-----:R-:W-:Y:S01]  /*2220*/  ISETP.GE.AND P0, PT, R3, R4, PT ;  /* 0x000000040300720c */ /* 0x001fe20003f06270 */
[----:B------:R-:W-:Y:S01]  /*2230*/  IMAD R0, R0, -0x2, R4 ;  /* 0xfffffffe00007824 */ /* 0x000fe200078e0204 */
[----:B------:R-:W-:Y:S01]  /*2240*/  USEL UR4, URZ, 0x1, !UP1 ;  /* 0x000000013f047887 */ /* 0x000fe2000c800000 */
[----:B------:R-:W-:Y:S01]  /*2250*/  IMAD.WIDE.U32 R4, R84, UR6, R14 ;  /* 0x0000000654047c25 */ /* 0x000fe2000f8e000e */
[----:B------:R-:W-:Y:S01]  /*2260*/  ISETP.GE.OR P0, PT, R7, UR10, P0 ;  /* 0x0000000a07007c0c */ /* 0x000fe20008706670 */
[----:B------:R-:W-:-:S02]  /*2270*/  ULOP3.LUT UR39, UR39, 0x7, URZ, 0xc0, !UPT ;  /* 0x0000000727277892 */ /* 0x000fc4000f8ec03f */
[----:B------:R-:W-:Y:S01]  /*2280*/  IMAD.IADD R5, R5, 0x1, R9 ;  /* 0x0000000105057824 */ /* 0x000fe200078e0209 */
[----:B------:R-:W-:Y:S01]  /*2290*/  ULOP3.LUT UR38, UR4, UR38, UR5, 0x96, !UPT ;  /* 0x0000002604267292 */ /* 0x000fe2000f8e9605 */
[----:B------:R-:W-:Y:S02]  /*22a0*/  IMAD R9, R11, UR8, RZ ;  /* 0x000000080b097c24 */ /* 0x000fe4000f8e02ff */
[----:B------:R-:W-:-:S04]  /*22b0*/  IMAD.WIDE.U32 R86, R10, UR8, R4 ;  /* 0x000000080a567c25 */ /* 0x000fc8000f8e0004 */
[----:B------:R-:W-:Y:S02]  /*22c0*/  IMAD R9, R10, UR9, R9 ;  /* 0x000000090a097c24 */ /* 0x000fe4000f8e0209 */
[----:B------:R-:W-:Y:S02]  /*22d0*/  IMAD.IADD R3, R0, 0x1, -R3 ;  /* 0x0000000100037824 */ /* 0x000fe400078e0a03 */
[----:B------:R-:W-:Y:S01]  /*22e0*/  IMAD.MOV.U32 R0, RZ, RZ, -0x1 ;  /* 0xffffffffff007424 */ /* 0x000fe200078e00ff */
[----:B------:R-:W-:Y:S06]  /*22f0*/  @P0 BRA `(.L_x_33) ;  /* 0x0000002c006c0947 */ /* 0x000fec0003800000 */
[----:B-----5:R-:W-:Y:S01]  /*2300*/  ISETP.NE.AND P0, PT, R75, RZ, PT ;  /* 0x000000ff4b00720c */ /* 0x020fe20003f05270 */
[----:B------:R-:W-:Y:S01]  /*2310*/  BSSY B0, `(.L_x_33) ;  /* 0x00002d9000007945 */ /* 0x000fe20003800000 */
[----:B------:R-:W-:Y:S02]  /*2320*/  IMAD.IADD R90, R87, 0x1, R9 ;  /* 0x00000001575a7824 */ /* 0x000fe400078e0209 */
[----:B------:R-:W-:-:S09]  /*2330*/  IMAD.IADD R4, R76, 0x1, -R7 ;  /* 0x000000014c047824 */ /* 0x000fd200078e0a07 */
[----:B------:R-:W-:Y:S05]  /*2340*/  @!P0 BRA `(.L_x_34) ;  /* 0x0000001c00e88947 */ /* 0x000fea0003800000 */
[----:B------:R-:W0:Y:S01]  /*2350*/  LDC.64 R12, c[0x0][0x5b0] ;  /* 0x00016c00ff0c7b82 */ /* 0x000e220000000a00 */
[----:B------:R-:W-:Y:S01]  /*2360*/  ULDC.64 UR4, c[0x0][0x5b8] ;  /* 0x00016e0000047ab9 */ /* 0x000fe20000000a00 */
[----:B------:R-:W-:Y:S01]  /*2370*/  ISETP.GE.AND P1, PT, R4, 0x1, PT ;  /* 0x000000010400780c */ /* 0x000fe20003f26270 */
[----:B------:R-:W-:Y:S01]  /*2380*/  IMAD R5, R6, UR4, RZ ;  /* 0x0000000406057c24 */ /* 0x000fe2000f8e02ff */
[----:B------:R-:W-:Y:S01]  /*2390*/  BSSY B1, `(.L_x_35) ;  /* 0x000000e000017945 */ /* 0x000fe20003800000 */
[C---:B------:R-:W-:Y:S01]  /*23a0*/  IMAD.WIDE.U32 R14, R84.reuse, UR4, R14 ;  /* 0x00000004540e7c25 */ /* 0x040fe2000f8e000e */
[----:B------:R-:W-:Y:S02]  /*23b0*/  ISETP.LT.OR P3, PT, R3, 0x1, !P1 ;  /* 0x000000010300780c */ /* 0x000fe40004f61670 */
[----:B------:R-:W1:Y:S01]  /*23c0*/  LDC.64 R8, c[0x0][0x5a8] ;  /* 0x00016a00ff087b82 */ /* 0x000e620000000a00 */
[----:B------:R-:W-:Y:S02]  /*23d0*/  IMAD R5, R84, UR5, R5 ;  /* 0x0000000554057c24 */ /* 0x000fe4000f8e0205 */
[----:B------:R-:W-:-:S02]  /*23e0*/  IMAD.MOV.U32 R20, RZ, RZ, R14 ;  /* 0x000000ffff147224 */ /* 0x000fc400078e000e */
[----:B------:R-:W-:Y:S02]  /*23f0*/  IMAD.IADD R21, R15, 0x1, R5 ;  /* 0x000000010f157824 */ /* 0x000fe400078e0205 */
[-C--:B0-----:R-:W-:Y:S02]  /*2400*/  IMAD R5, R11, R12.reuse, RZ ;  /* 0x0000000c0b057224 */ /* 0x081fe400078e02ff */
[----:B------:R-:W-:-:S04]  /*2410*/  IMAD.WIDE.U32 R6, R10, R12, R20 ;  /* 0x0000000c0a067225 */ /* 0x000fc800078e0014 */
[----:B------:R-:W-:Y:S01]  /*2420*/  IMAD R93, R10, R13, R5 ;  /* 0x0000000d0a5d7224 */ /* 0x000fe200078e0205 */
[----:B-1----:R-:W-:-:S04]  /*2430*/  IADD3 R88, P0, R6, R8, RZ ;  /* 0x0000000806587210 */ /* 0x002fc80007f1e0ff */
[----:B------:R-:W-:Y:S01]  /*2440*/  IADD3.X R89, R9, R7, R93, P0, !PT ;  /* 0x0000000709597210 */ /* 0x000fe200007fe45d */
[----:B------:R-:W-:Y:S08]  /*2450*/  @P3 BRA `(.L_x_36) ;  /* 0x0000000000043947 */ /* 0x000ff00003800000 */
[----:B------:R0:W5:Y:S02]  /*2460*/  LDG.E.U8 R83, desc[UR36][R88.64] ;  /* 0x0000002458537981 */ /* 0x000164000c1e1100 */
.L_x_36:
[----:B------:R-:W-:Y:S05]  /*2470*/  BSYNC B1 ;  /* 0x0000000000017941 */ /* 0x000fea0003800000 */
.L_x_35:
[----:B-----5:R-:W-:Y:S01]  /*2480*/  LOP3.LUT R5, R83, 0xffff, RZ, 0xc0, !PT ;  /* 0x0000ffff53057812 */ /* 0x020fe200078ec0ff */
[----:B------:R-:W-:Y:S01]  /*2490*/  ULDC.64 UR4, c[0x0][0x5c0] ;  /* 0x0001700000047ab9 */ /* 0x000fe20000000a00 */
[----:B------:R-:W-:Y:S01]  /*24a0*/  ISETP.LT.OR P4, PT, R3, 0x2, !P1 ;  /* 0x000000020300780c */ /* 0x000fe20004f81670 */
[----:B------:R-:W-:Y:S01]  /*24b0*/  BSSY B1, `(.L_x_37) ;  /* 0x0000012000017945 */ /* 0x000fe20003800000 */
[----:B------:R-:W-:Y:S02]  /*24c0*/  PRMT R84, R5, 0x8880, RZ ;  /* 0x0000888005547816 */ /* 0x000fe400000000ff */
[----:B------:R-:W-:Y:S02]  /*24d0*/  SHF.L.U64.HI R85, R12, 0x3, R13 ;  /* 0x000000030c557819 */ /* 0x000fe4000001020d */
[----:B------:R-:W-:Y:S01]  /*24e0*/  IADD3 R6, P0, R86, UR4, RZ ;  /* 0x0000000456067c10 */ /* 0x000fe2000ff1e0ff */
[----:B------:R-:W-:Y:S01]  /*24f0*/  IMAD R5, R84, R75, RZ ;  /* 0x0000004b54057224 */ /* 0x000fe200078e02ff */
[----:B------:R-:W-:Y:S01]  /*2500*/  ISETP.GE.AND P2, PT, R4, 0x9, PT ;  /* 0x000000090400780c */ /* 0x000fe20003f46270 */
[----:B------:R-:W-:Y:S01]  /*2510*/  IMAD.SHL.U32 R84, R12, 0x8, RZ ;  /* 0x000000080c547824 */ /* 0x000fe200078e00ff */
[----:B------:R-:W-:Y:S01]  /*2520*/  IADD3.X R7, R90, UR5, RZ, P0, !PT ;  /* 0x000000055a077c10 */ /* 0x000fe200087fe4ff */
[----:B------:R-:W-:-:S02]  /*2530*/  @!P3 IMAD R91, R56, R74, R5 ;  /* 0x0000004a385bb224 */ /* 0x000fc400078e0205 */
[----:B------:R-:W-:-:S03]  /*2540*/  IMAD.WIDE.U32 R86, R10, R12, R84 ;  /* 0x0000000c0a567225 */ /* 0x000fc600078e0054 */
[----:B------:R1:W-:Y:S01]  /*2550*/  @!P3 STG.E.U8 desc[UR36][R6.64], R91 ;  /* 0x0000005b0600b986 */ /* 0x0003e2000c101124 */
[----:B------:R-:W-:Y:S01]  /*2560*/  ISETP.LT.OR P3, PT, R3, 0x1, !P2 ;  /* 0x000000010300780c */ /* 0x000fe20005761670 */
[----:B------:R-:W-:Y:S01]  /*2570*/  IMAD.IADD R87, R93, 0x1, R87 ;  /* 0x000000015d577824 */ /* 0x000fe200078e0257 */
[----:B------:R-:W-:Y:S01]  /*2580*/  IADD3 R56, P0, P5, R14, R8, R86 ;  /* 0x000000080e387210 */ /* 0x000fe20007d1e056 */
[----:B------:R-:W-:-:S12]  /*2590*/  @P4 BRA `(.L_x_38) ;  /* 0x00000000000c4947 */ /* 0x000fd80003800000 */
[----:B------:R-:W2:Y:S02]  /*25a0*/  LDG.E.U8 R83, desc[UR36][R88.64+0x1] ;  /* 0x0000012458537981 */ /* 0x000ea4000c1e1100 */
[----:B--2---:R-:W-:-:S05]  /*25b0*/  PRMT R86, R83, 0x8880, RZ ;  /* 0x0000888053567816 */ /* 0x004fca00000000ff */
[----:B------:R-:W-:-:S07]  /*25c0*/  IMAD R5, R86, R75, RZ ;  /* 0x0000004b56057224 */ /* 0x000fce00078e02ff */
.L_x_38:
[----:B------:R-:W-:Y:S05]  /*25d0*/  BSYNC B1 ;  /* 0x0000000000017941 */ /* 0x000fea0003800000 */
.L_x_37:
[----:B-1----:R-:W-:Y:S01]  /*25e0*/  @!P4 IMAD R91, R57, R74, R5 ;  /* 0x0000004a395bc224 */ /* 0x002fe200078e0205 */
[----:B------:R-:W-:Y:S01]  /*25f0*/  BSSY B1, `(.L_x_39) ;  /* 0x000000b000017945 */ /* 0x000fe20003800000 */
[----:B------:R-:W-:Y:S02]  /*2600*/  IADD3.X R57, R21, R9, R87, P0, P5 ;  /* 0x0000000915397210 */ /* 0x000fe400007ea457 */
[C---:B------:R-:W-:Y:S01]  /*2610*/  ISETP.LT.OR P5, PT, R3.reuse, 0x2, !P2 ;  /* 0x000000020300780c */ /* 0x040fe200057a1670 */
[----:B------:R1:W-:Y:S01]  /*2620*/  @!P4 STG.E.U8 desc[UR36][R6.64+0x1], R91 ;  /* 0x0000015b0600c986 */ /* 0x0003e2000c101124 */
[----:B------:R-:W-:Y:S02]  /*2630*/  IADD3 R86, P4, R6, R78, RZ ;  /* 0x0000004e06567210 */ /* 0x000fe40007f9e0ff */
[----:B------:R-:W-:-:S03]  /*2640*/  ISETP.LT.OR P0, PT, R3, 0x9, !P1 ;  /* 0x000000090300780c */ /* 0x000fc60004f01670 */
[----:B------:R-:W-:Y:S01]  /*2650*/  IMAD.X R87, R7, 0x1, R81, P4 ;  /* 0x0000000107577824 */ /* 0x000fe200020e0651 */
[----:B------:R-:W-:Y:S09]  /*2660*/  @P3 BRA `(.L_x_40) ;  /* 0x00000000000c3947 */ /* 0x000ff20003800000 */
[----:B------:R-:W2:Y:S02]  /*2670*/  LDG.E.U8 R83, desc[UR36][R56.64] ;  /* 0x0000002438537981 */ /* 0x000ea4000c1e1100 */
[----:B--2---:R-:W-:-:S05]  /*2680*/  PRMT R90, R83, 0x8880, RZ ;  /* 0x00008880535a7816 */ /* 0x004fca00000000ff */
[----:B------:R-:W-:-:S07]  /*2690*/  IMAD R5, R90, R75, RZ ;  /* 0x0000004b5a057224 */ /* 0x000fce00078e02ff */
.L_x_40:
[----:B------:R-:W-:Y:S05]  /*26a0*/  BSYNC B1 ;  /* 0x0000000000017941 */ /* 0x000fea0003800000 */
.L_x_39:
[----:B-1----:R-:W-:Y:S01]  /*26b0*/  @!P3 IMAD R91, R58, R74, R5 ;  /* 0x0000004a3a5bb224 */ /* 0x002fe200078e0205 */
[----:B------:R-:W-:Y:S04]  /*26c0*/  BSSY B1, `(.L_x_41) ;  /* 0x0000006000017945 */ /* 0x000fe80003800000 */
[----:B------:R1:W-:Y:S01]  /*26d0*/  @!P3 STG.E.U8 desc[UR36][R86.64], R91 ;  /* 0x0000005b5600b986 */ /* 0x0003e2000c101124 */
[----:B------:R-:W-:Y:S05]  /*26e0*/  @P5 BRA `(.L_x_42) ;  /* 0x00000000000c5947 */ /* 0x000fea0003800000 */
[----:B------:R-:W2:Y:S02]  /*26f0*/  LDG.E.U8 R83, desc[UR36][R56.64+0x1] ;  /* 0x0000012438537981 */ /* 0x000ea4000c1e1100 */
[----:B--2---:R-:W-:-:S05]  /*2700*/  PRMT R58, R83, 0x8880, RZ ;  /* 0x00008880533a7816 */ /* 0x004fca00000000ff */
[----:B------:R-:W-:-:S07]  /*2710*/  IMAD R5, R58, R75, RZ ;  /* 0x0000004b3a057224 */ /* 0x000fce00078e02ff */
.L_x_42:
[----:B------:R-:W-:Y:S05]  /*2720*/  BSYNC B1 ;  /* 0x0000000000017941 */ /* 0x000fea0003800000 */
.L_x_41:
[----:B-1----:R-:W-:Y:S01]  /*2730*/  @!P5 IMAD R91, R59, R74, R5 ;  /* 0x0000004a3b5bd224 */ /* 0x002fe200078e0205 */
[----:B------:R-:W-:Y:S01]  /*2740*/  BSSY B1, `(.L_x_43) ;  /* 0x0000008000017945 */ /* 0x000fe20003800000 */
[----:B------:R-:W-:Y:S02]  /*2750*/  @!P5 IMAD.MOV.U32 R58, RZ, RZ, R86 ;  /* 0x000000ffff3ad224 */ /* 0x000fe400078e0056 */
[----:B------:R-:W-:-:S05]  /*2760*/  @!P5 IMAD.MOV.U32 R59, RZ, RZ, R87 ;  /* 0x000000ffff3bd224 */ /* 0x000fca00078e0057 */
[----:B------:R1:W-:Y:S01]  /*2770*/  @!P5 STG.E.U8 desc[UR36][R58.64+0x1], R91 ;  /* 0x0000015b3a00d986 */ /* 0x0003e2000c101124 */
[----:B------:R-:W-:Y:S05]  /*2780*/  @P0 BRA `(.L_x_44) ;  /* 0x00000000000c0947 */ /* 0x000fea0003800000 */
[----:B------:R-:W1:Y:S02]  /*2790*/  LDG.E.U8 R83, desc[UR36][R88.64+0x8] ;  /* 0x0000082458537981 */ /* 0x000e64000c1e1100 */
[----:B-1----:R-:W-:-:S05]  /*27a0*/  PRMT R58, R83, 0x8880, RZ ;  /* 0x00008880533a7816 */ /* 0x002fca00000000ff */
[----:B------:R-:W-:-:S07]  /*27b0*/  IMAD R5, R58, R75, RZ ;  /* 0x0000004b3a057224 */ /* 0x000fce00078e02ff */
.L_x_44:
[----:B------:R-:W-:Y:S05]  /*27c0*/  BSYNC B1 ;  /* 0x0000000000017941 */ /* 0x000fea0003800000 */
.L_x_43:
[C---:B------:R-:W-:Y:S01]  /*27d0*/  ISETP.LT.OR P4, PT, R3.reuse, 0xa, !P1 ;  /* 0x0000000a0300780c */ /* 0x040fe20004f81670 */
[----:B-1----:R-:W-:Y:S01]  /*27e0*/  @!P0 IMAD R59, R60, R74, R5 ;  /* 0x0000004a3c3b8224 */ /* 0x002fe200078e0205 */
[----:B------:R-:W-:Y:S01]  /*27f0*/  BSSY B1, `(.L_x_45) ;  /* 0x0000009000017945 */ /* 0x000fe20003800000 */
[C---:B------:R-:W-:Y:S02]  /*2800*/  ISETP.LT.OR P3, PT, R3.reuse, 0x9, !P2 ;  /* 0x000000090300780c */ /* 0x040fe40005761670 */
[C---:B------:R-:W-:Y:S01]  /*2810*/  ISETP.LT.OR P5, PT, R3.reuse, 0xa, !P2 ;  /* 0x0000000a0300780c */ /* 0x040fe200057a1670 */
[----:B------:R1:W-:Y:S01]  /*2820*/  @!P0 STG.E.U8 desc[UR36][R6.64+0x8], R59 ;  /* 0x0000083b06008986 */ /* 0x0003e2000c101124 */
[----:B------:R-:W-:-:S06]  /*2830*/  ISETP.LT.OR P0, PT, R3, 0x11, !P1 ;  /* 0x000000110300780c */ /* 0x000fcc0004f01670 */
[----:B------:R-:W-:Y:S07]  /*2840*/  @P4 BRA `(.L_x_46) ;  /* 0x00000000000c4947 */ /* 0x000fee0003800000 */
[----:B------:R-:W2:Y:S02]  /*2850*/  LDG.E.U8 R83, desc[UR36][R88.64+0x9] ;  /* 0x0000092458537981 */ /* 0x000ea4000c1e1100 */
[----:B--2---:R-:W-:-:S05]  /*2860*/  PRMT R58, R83, 0x8880, RZ ;  /* 0x00008880533a7816 */ /* 0x004fca00000000ff */
[----:B------:R-:W-:-:S07]  /*2870*/  IMAD R5, R58, R75, RZ ;  /* 0x0000004b3a057224 */ /* 0x000fce00078e02ff */
.L_x_46:
[----:B------:R-:W-:Y:S05]  /*2880*/  BSYNC B1 ;  /* 0x0000000000017941 */ /* 0x000fea0003800000 */
.L_x_45:
[----:B------:R-:W-:Y:S01]  /*2890*/  @!P4 IMAD R61, R61, R74, R5 ;  /* 0x0000004a3d3dc224 */ /* 0x000fe200078e0205 */
[----:B------:R-:W-:Y:S04]  /*28a0*/  BSSY B1, `(.L_x_47) ;  /* 0x0000006000017945 */ /* 0x000fe80003800000 */
[----:B------:R2:W-:Y:S01]  /*28b0*/  @!P4 STG.E.U8 desc[UR36][R6.64+0x9], R61 ;  /* 0x0000093d0600c986 */ /* 0x0005e2000c101124 */
[----:B------:R-:W-:Y:S05]  /*28c0*/  @P3 BRA `(.L_x_48) ;  /* 0x00000000000c3947 */ /* 0x000fea0003800000 */
[----:B------:R-:W3:Y:S02]  /*28d0*/  LDG.E.U8 R83, desc[UR36][R56.64+0x8] ;  /* 0x0000082438537981 */ /* 0x000ee4000c1e1100 */
[----:B---3--:R-:W-:-:S05]  /*28e0*/  PRMT R58, R83, 0x8880, RZ ;  /* 0x00008880533a7816 */ /* 0x008fca00000000ff */
[----:B------:R-:W-:-:S07]  /*28f0*/  IMAD R5, R58, R75, RZ ;  /* 0x0000004b3a057224 */ /* 0x000fce00078e02ff */
.L_x_48:
[----:B------:R-:W-:Y:S05]  /*2900*/  BSYNC B1 ;  /* 0x0000000000017941 */ /* 0x000fea0003800000 */
.L_x_47:
[----:B--2---:R-:W-:Y:S01]  /*2910*/  @!P3 IMAD R61, R62, R74, R5 ;  /* 0x0000004a3e3db224 */ /* 0x004fe200078e0205 */
[----:B------:R-:W-:Y:S01]  /*2920*/  BSSY B1, `(.L_x_49) ;  /* 0x0000008000017945 */ /* 0x000fe20003800000 */
[----:B------:R-:W-:Y:S02]  /*2930*/  @!P3 IMAD.MOV.U32 R58, RZ, RZ, R86 ;  /* 0x000000ffff3ab224 */ /* 0x000fe400078e0056 */
[----:B-1----:R-:W-:-:S05]  /*2940*/  @!P3 IMAD.MOV.U32 R59, RZ, RZ, R87 ;  /* 0x000000ffff3bb224 */ /* 0x002fca00078e0057 */
[----:B------:R1:W-:Y:S01]  /*2950*/  @!P3 STG.E.U8 desc[UR36][R58.64+0x8], R61 ;  /* 0x0000083d3a00b986 */ /* 0x0003e2000c101124 */
[----:B------:R-:W-:Y:S05]  /*2960*/  @P5 BRA `(.L_x_50) ;  /* 0x00000000000c5947 */ /* 0x000fea0003800000 */
[----:B------:R-:W1:Y:S02]  /*2970*/  LDG.E.U8 R83, desc[UR36][R56.64+0x9] ;  /* 0x0000092438537981 */ /* 0x000e64000c1e1100 */
[----:B-1----:R-:W-:-:S05]  /*2980*/  PRMT R58, R83, 0x8880, RZ ;  /* 0x00008880533a7816 */ /* 0x002fca00000000ff */
[----:B------:R-:W-:-:S07]  /*2990*/  IMAD R5, R58, R75, RZ ;  /* 0x0000004b3a057224 */ /* 0x000fce00078e02ff */
.L_x_50:
[----:B------:R-:W-:Y:S05]  /*29a0*/  BSYNC B1 ;  /* 0x0000000000017941 */ /* 0x000fea0003800000 */
.L_x_49:
[----:B------:R-:W-:Y:S01]  /*29b0*/  @!P5 IMAD R63, R63, R74, R5 ;  /* 0x0000004a3f3fd224 */ /* 0x000fe200078e0205 */
[----:B------:R-:W-:Y:S01]  /*29c0*/  BSSY B1, `(.L_x_51) ;  /* 0x0000008000017945 */ /* 0x000fe20003800000 */
[----:B-1----:R-:W-:Y:S02]  /*29d0*/  @!P5 IMAD.MOV.U32 R58, RZ, RZ, R86 ;  /* 0x000000ffff3ad224 */ /* 0x002fe400078e0056 */
[----:B------:R-:W-:-:S05]  /*29e0*/  @!P5 IMAD.MOV.U32 R59, RZ, RZ, R87 ;  /* 0x000000ffff3bd224 */ /* 0x000fca00078e0057 */
[----:B------:R1:W-:Y:S01]  /*29f0*/  @!P5 STG.E.U8 desc[UR36][R58.64+0x9], R63 ;  /* 0x0000093f3a00d986 */ /* 0x0003e2000c101124 */
[----:B------:R-:W-:Y:S05]  /*2a00*/  @P0 BRA `(.L_x_52) ;  /* 0x00000000000c0947 */ /* 0x000fea0003800000 */
[----:B------:R-:W1:Y:S02]  /*2a10*/  LDG.E.U8 R83, desc[UR36][R88.64+0x10] ;  /* 0x0000102458537981 */ /* 0x000e64000c1e1100 */
[----:B-1----:R-:W-:-:S05]  /*2a20*/  PRMT R58, R83, 0x8880, RZ ;  /* 0x00008880533a7816 */ /* 0x002fca00000000ff */
[----:B------:R-:W-:-:S07]  /*2a30*/  IMAD R5, R58, R75, RZ ;  /* 0x0000004b3a057224 */ /* 0x000fce00078e02ff */
.L_x_52:
[----:B------:R-:W-:Y:S05]  /*2a40*/  BSYNC B1 ;  /* 0x0000000000017941 */ /* 0x000fea0003800000 */
.L_x_51:
        /* <DEDUP_REMOVED lines=11> */
.L_x_54:
[----:B------:R-:W-:Y:S05]  /*2b00*/  BSYNC B1 ;  /* 0x0000000000017941 */ /* 0x000fea0003800000 */
.L_x_53:
[----:B------:R-:W-:Y:S01]  /*2b10*/  @!P5 IMAD R65, R65, R74, R5 ;  /* 0x0000004a4141d224 */ /* 0x000fe200078e0205 */
[----:B------:R-:W-:Y:S04]  /*2b20*/  BSSY B1, `(.L_x_55) ;  /* 0x0000006000017945 */ /* 0x000fe80003800000 */
[----:B------:R2:W-:Y:S01]  /*2b30*/  @!P5 STG.E.U8 desc[UR36][R6.64+0x11], R65 ;  /* 0x000011410600d986 */ /* 0x0005e2000c101124 */
[----:B------:R-:W-:Y:S05]  /*2b40*/  @P4 BRA `(.L_x_56) ;  /* 0x00000000000c4947 */ /* 0x000fea0003800000 */
[----:B------:R-:W3:Y:S02]  /*2b50*/  LDG.E.U8 R83, desc[UR36][R56.64+0x10] ;  /* 0x0000102438537981 */ /* 0x000ee4000c1e1100 */
[----:B---3--:R-:W-:-:S05]  /*2b60*/  PRMT R58, R83, 0x8880, RZ ;  /* 0x00008880533a7816 */ /* 0x008fca00000000ff */
[----:B------:R-:W-:-:S07]  /*2b70*/  IMAD R5, R58, R75, RZ ;  /* 0x0000004b3a057224 */ /* 0x000fce00078e02ff */
.L_x_56:
[----:B------:R-:W-:Y:S05]  /*2b80*/  BSYNC B1 ;  /* 0x0000000000017941 */ /* 0x000fea0003800000 */
.L_x_55:
[----:B------:R-:W-:Y:S01]  /*2b90*/  @!P4 IMAD R61, R66, R74, R5 ;  /* 0x0000004a423dc224 */ /* 0x000fe200078e0205 */
        /* <DEDUP_REMOVED lines=8> */
.L_x_58:
[----:B------:R-:W-:Y:S05]  /*2c20*/  BSYNC B1 ;  /* 0x0000000000017941 */ /* 0x000fea0003800000 */
.L_x_57:
        /* <DEDUP_REMOVED lines=9> */
.L_x_60:
[----:B------:R-:W-:Y:S05]  /*2cc0*/  BSYNC B1 ;  /* 0x0000000000017941 */ /* 0x000fea0003800000 */
.L_x_59:
[C---:B------:R-:W-:Y:S01]  /*2cd0*/  ISETP.LT.OR P1, PT, R3.reuse, 0x1a, !P1 ;  /* 0x0000001a0300780c */ /* 0x040fe20004f21670 */
[----:B-1----:R-:W-:Y:S01]  /*2ce0*/  @!P3 IMAD R59, R68, R74, R5 ;  /* 0x0000004a443bb224 */ /* 0x002fe200078e0205 */
[----:B------:R-:W-:Y:S01]  /*2cf0*/  ISETP.GE.AND P0, PT, R4, 0x81, PT ;  /* 0x000000810400780c */ /* 0x000fe20003f06270 */
[----:B------:R-:W-:Y:S01]  /*2d00*/  BSSY B1, `(.L_x_61) ;  /* 0x000000a000017945 */ /* 0x000fe20003800000 */
[C---:B------:R-:W-:Y:S02]  /*2d10*/  ISETP.LT.OR P5, PT, R3.reuse, 0x19, !P2 ;  /* 0x000000190300780c */ /* 0x040fe400057a1670 */
[----:B------:R1:W-:Y:S01]  /*2d20*/  @!P3 STG.E.U8 desc[UR36][R6.64+0x18], R59 ;  /* 0x0000183b0600b986 */ /* 0x0003e2000c101124 */
[----:B------:R-:W-:Y:S02]  /*2d30*/  IADD3 R63, P4, R10, 0x80, RZ ;  /* 0x000000800a3f7810 */ /* 0x000fe40007f9e0ff */
[C---:B------:R-:W-:Y:S02]  /*2d40*/  ISETP.LT.OR P2, PT, R3.reuse, 0x1a, !P2 ;  /* 0x0000001a0300780c */ /* 0x040fe40005741670 */
[----:B------:R-:W-:-:S02]  /*2d50*/  ISETP.LT.OR P3, PT, R3, 0x1, !P0 ;  /* 0x000000010300780c */ /* 0x000fc40004761670 */
[----:B------:R-:W-:Y:S11]  /*2d60*/  @P1 BRA `(.L_x_62) ;  /* 0x00000000000c1947 */ /* 0x000ff60003800000 */
[----:B------:R-:W3:Y:S02]  /*2d70*/  LDG.E.U8 R83, desc[UR36][R88.64+0x19] ;  /* 0x0000192458537981 */ /* 0x000ee4000c1e1100 */
[----:B---3--:R-:W-:-:S05]  /*2d80*/  PRMT R58, R83, 0x8880, RZ ;  /* 0x00008880533a7816 */ /* 0x008fca00000000ff */
[----:B------:R-:W-:-:S07]  /*2d90*/  IMAD R5, R58, R75, RZ ;  /* 0x0000004b3a057224 */ /* 0x000fce00078e02ff */
.L_x_62:
[----:B------:R-:W-:Y:S05]  /*2da0*/  BSYNC B1 ;  /* 0x0000000000017941 */ /* 0x000fea0003800000 */
.L_x_61:
[----:B------:R-:W-:Y:S01]  /*2db0*/  @!P1 IMAD R69, R69, R74, R5 ;  /* 0x0000004a45459224 */ /* 0x000fe200078e0205 */
[----:B------:R-:W-:Y:S04]  /*2dc0*/  BSSY B1, `(.L_x_63) ;  /* 0x0000006000017945 */ /* 0x000fe80003800000 */
[----:B------:R3:W-:Y:S01]  /*2dd0*/  @!P1 STG.E.U8 desc[UR36][R6.64+0x19], R69 ;  /* 0x0000194506009986 */ /* 0x0007e2000c101124 */
[----:B------:R-:W-:Y:S05]  /*2de0*/  @P5 BRA `(.L_x_64) ;  /* 0x00000000000c5947 */ /* 0x000fea0003800000 */
[----:B------:R-:W4:Y:S02]  /*2df0*/  LDG.E.U8 R83, desc[UR36][R56.64+0x18] ;  /* 0x0000182438537981 */ /* 0x000f24000c1e1100 */
[----:B----4-:R-:W-:-:S05]  /*2e00*/  PRMT R58, R83, 0x8880, RZ ;  /* 0x00008880533a7816 */ /* 0x010fca00000000ff */
[----:B------:R-:W-:-:S07]  /*2e10*/  IMAD R5, R58, R75, RZ ;  /* 0x0000004b3a057224 */ /* 0x000fce00078e02ff */
.L_x_64:
[----:B------:R-:W-:Y:S05]  /*2e20*/  BSYNC B1 ;  /* 0x0000000000017941 */ /* 0x000fea0003800000 */
.L_x_63:
[----:B------:R-:W-:Y:S01]  /*2e30*/  @!P5 IMAD R61, R70, R74, R5 ;  /* 0x0000004a463dd224 */ /* 0x000fe200078e0205 */
[----:B------:R-:W-:Y:S01]  /*2e40*/  BSSY B1, `(.L_x_65) ;  /* 0x0000009000017945 */ /* 0x000fe20003800000 */
[----:B------:R-:W-:Y:S02]  /*2e50*/  @!P5 IMAD.MOV.U32 R58, RZ, RZ, R86 ;  /* 0x000000ffff3ad224 */ /* 0x000fe400078e0056 */
[----:B-1----:R-:W-:Y:S02]  /*2e60*/  @!P5 IMAD.MOV.U32 R59, RZ, RZ, R87 ;  /* 0x000000ffff3bd224 */ /* 0x002fe400078e0057 */
[----:B--2---:R-:W-:-:S03]  /*2e70*/  IMAD.X R65, RZ, RZ, R11, P4 ;  /* 0x000000ffff417224 */ /* 0x004fc600020e060b */
[----:B------:R1:W-:Y:S01]  /*2e80*/  @!P5 STG.E.U8 desc[UR36][R58.64+0x18], R61 ;  /* 0x0000183d3a00d986 */ /* 0x0003e2000c101124 */
[----:B------:R-:W-:Y:S05]  /*2e90*/  @P2 BRA `(.L_x_66) ;  /* 0x00000000000c2947 */ /* 0x000fea0003800000 */
[----:B------:R-:W1:Y:S02]  /*2ea0*/  LDG.E.U8 R83, desc[UR36][R56.64+0x19] ;  /* 0x0000192438537981 */ /* 0x000e64000c1e1100 */
[----:B-1----:R-:W-:-:S05]  /*2eb0*/  PRMT R58, R83, 0x8880, RZ ;  /* 0x00008880533a7816 */ /* 0x002fca00000000ff */
[----:B------:R-:W-:-:S07]  /*2ec0*/  IMAD R5, R58, R75, RZ ;  /* 0x0000004b3a057224 */ /* 0x000fce00078e02ff */
.L_x_66:
[----:B------:R-:W-:Y:S05]  /*2ed0*/  BSYNC B1 ;  /* 0x0000000000017941 */ /* 0x000fea0003800000 */
.L_x_65:
[----:B------:R-:W-:Y:S01]  /*2ee0*/  @!P2 IMAD R71, R71, R74, R5 ;  /* 0x0000004a4747a224 */ /* 0x000fe200078e0205 */
[----:B------:R-:W-:Y:S01]  /*2ef0*/  ISETP.LT.OR P4, PT, R3, 0x2, !P0 ;  /* 0x000000020300780c */ /* 0x000fe20004781670 */
[-C--:B------:R-:W-:Y:S01]  /*2f00*/  IMAD.WIDE.U32 R56, R63, R12.reuse, R20 ;  /* 0x0000000c3f387225 */ /* 0x080fe200078e0014 */
[----:B------:R-:W-:Y:S01]  /*2f10*/  ISETP.GE.AND P1, PT, R4, 0x89, PT ;  /* 0x000000890400780c */ /* 0x000fe20003f26270 */
[----:B------:R-:W-:Y:S01]  /*2f20*/  BSSY B1, `(.L_x_67) ;  /* 0x000000e000017945 */ /* 0x000fe20003800000 */
[----:B------:R2:W-:Y:S01]  /*2f30*/  @!P2 STG.E.U8 desc[UR36][R86.64+0x19], R71 ;  /* 0x000019475600a986 */ /* 0x0005e2000c101124 */
[----:B-1----:R-:W-:Y:S01]  /*2f40*/  IMAD R58, R65, R12, RZ ;  /* 0x0000000c413a7224 */ /* 0x002fe200078e02ff */
[----:B------:R-:W-:Y:S02]  /*2f50*/  IADD3 R60, P2, R56, R8, RZ ;  /* 0x00000008383c7210 */ /* 0x000fe40007f5e0ff */
[----:B------:R-:W-:Y:S01]  /*2f60*/  @!P3 IADD3 R56, P5, R6, R79, RZ ;  /* 0x0000004f0638b210 */ /* 0x000fe20007fbe0ff */
[----:B------:R-:W-:-:S05]  /*2f70*/  IMAD R67, R63, R13, R58 ;  /* 0x0000000d3f437224 */ /* 0x000fca00078e023a */
[----:B------:R-:W-:Y:S01]  /*2f80*/  IADD3.X R61, R9, R57, R67, P2, !PT ;  /* 0x00000039093d7210 */ /* 0x000fe200017fe443 */
[----:B------:R-:W-:Y:S01]  /*2f90*/  @!P3 IMAD.X R57, R7, 0x1, R82, P5 ;  /* 0x000000010739b824 */ /* 0x000fe200028e0652 */
[----:B------:R-:W-:Y:S02]  /*2fa0*/  ISETP.LT.OR P2, PT, R3, 0x1, !P1 ;  /* 0x000000010300780c */ /* 0x000fe40004f41670 */
[----:B------:R-:W-:Y:S01]  /*2fb0*/  @!P4 IADD3 R62, P5, R6, R79, RZ ;  /* 0x0000004f063ec210 */ /* 0x000fe20007fbe0ff */
[----:B--2---:R-:W-:-:S12]  /*2fc0*/  @P3 BRA `(.L_x_68) ;  /* 0x00000000000c3947 */ /* 0x004fd80003800000 */
[----:B------:R-:W2:Y:S02]  /*2fd0*/  LDG.E.U8 R83, desc[UR36][R60.64] ;  /* 0x000000243c537981 */ /* 0x000ea4000c1e1100 */
[----:B--2---:R-:W-:-:S05]  /*2fe0*/  PRMT R58, R83, 0x8880, RZ ;  /* 0x00008880533a7816 */ /* 0x004fca00000000ff */
[----:B------:R-:W-:-:S07]  /*2ff0*/  IMAD R5, R58, R75, RZ ;  /* 0x0000004b3a057224 */ /* 0x000fce00078e02ff */
.L_x_68:
[----:B------:R-:W-:Y:S05]  /*3000*/  BSYNC B1 ;  /* 0x0000000000017941 */ /* 0x000fea0003800000 */
.L_x_67:
[----:B------:R-:W-:Y:S01]  /*3010*/  @!P3 IMAD R65, R40, R74, R5 ;  /* 0x0000004a2841b224 */ /* 0x000fe200078e0205 */
[----:B------:R-:W-:Y:S01]  /*3020*/  BSSY B1, `(.L_x_69) ;  /* 0x0000008000017945 */ /* 0x000fe20003800000 */
[----:B------:R-:W-:-:S03]  /*3030*/  IMAD.WIDE.U32 R58, R63, R12, R84 ;  /* 0x0000000c3f3a7225 */ /* 0x000fc600078e0054 */
[----:B------:R1:W-:Y:S01]  /*3040*/  @!P3 STG.E.U8 desc[UR36][R56.64], R65 ;  /* 0x000000413800b986 */ /* 0x0003e2000c101124 */
[----:B------:R-:W-:Y:S01]  /*3050*/  @!P4 IMAD.X R63, R7, 0x1, R82, P5 ;  /* 0x00000001073fc824 */ /* 0x000fe200028e0652 */
[----:B------:R-:W-:Y:S06]  /*3060*/  @P4 BRA `(.L_x_70) ;  /* 0x00000000000c4947 */ /* 0x000fec0003800000 */
[----:B------:R-:W2:Y:S02]  /*3070*/  LDG.E.U8 R83, desc[UR36][R60.64+0x1] ;  /* 0x000001243c537981 */ /* 0x000ea4000c1e1100 */
[----:B--2---:R-:W-:-:S05]  /*3080*/  PRMT R40, R83, 0x8880, RZ ;  /* 0x0000888053287816 */ /* 0x004fca00000000ff */
[----:B------:R-:W-:-:S07]  /*3090*/  IMAD R5, R40, R75, RZ ;  /* 0x0000004b28057224 */ /* 0x000fce00078e02ff */
.L_x_70:
[----:B------:R-:W-:Y:S05]  /*30a0*/  BSYNC B1 ;  /* 0x0000000000017941 */ /* 0x000fea0003800000 */
.L_x_69:
[----:B------:R-:W-:Y:S01]  /*30b0*/  IMAD.IADD R40, R67, 0x1, R59 ;  /* 0x0000000143287824 */ /* 0x000fe200078e023b */
[----:B------:R-:W-:Y:S01]  /*30c0*/  IADD3 R58, P3, P5, R14, R8, R58 ;  /* 0x000000080e3a7210 */ /* 0x000fe20007d7e03a */
[----:B-1----:R-:W-:Y:S01]  /*30d0*/  @!P4 IMAD R57, R41, R74, R5 ;  /* 0x0000004a2939c224 */ /* 0x002fe200078e0205 */
[----:B------:R-:W-:Y:S02]  /*30e0*/  BSSY B1, `(.L_x_71) ;  /* 0x000000a000017945 */ /* 0x000fe40003800000 */
[----:B------:R-:W-:Y:S02]  /*30f0*/  IADD3.X R59, R21, R9, R40, P3, P5 ;  /* 0x00000009153b7210 */ /* 0x000fe40001fea428 */
[----:B------:R-:W-:Y:S01]  /*3100*/  @!P2 IADD3 R40, P3, P5, R79, R6, R78 ;  /* 0x000000064f28a210 */ /* 0x000fe20007d7e04e */
[----:B------:R1:W-:Y:S01]  /*3110*/  @!P4 STG.E.U8 desc[UR36][R62.64+0x1], R57 ;  /* 0x000001393e00c986 */ /* 0x0003e2000c101124 */
[----:B------:R-:W-:Y:S02]  /*3120*/  ISETP.LT.OR P4, PT, R3, 0x2, !P1 ;  /* 0x000000020300780c */ /* 0x000fe40004f81670 */
[----:B------:R-:W-:Y:S01]  /*3130*/  @!P2 IADD3.X R41, R82, R7, R81, P3, P5 ;  /* 0x000000075229a210 */ /* 0x000fe20001fea451 */
[----:B------:R-:W-:Y:S10]  /*3140*/  @P2 BRA `(.L_x_72) ;  /* 0x00000000000c2947 */ /* 0x000ff40003800000 */
[----:B------:R-:W2:Y:S02]  /*3150*/  LDG.E.U8 R83, desc[UR36][R58.64] ;  /* 0x000000243a537981 */ /* 0x000ea4000c1e1100 */
[----:B--2---:R-:W-:-:S05]  /*3160*/  PRMT R56, R83, 0x8880, RZ ;  /* 0x0000888053387816 */ /* 0x004fca00000000ff */
[----:B------:R-:W-:-:S07]  /*3170*/  IMAD R5, R56, R75, RZ ;  /* 0x0000004b38057224 */ /* 0x000fce00078e02ff */
.L_x_72:
[----:B------:R-:W-:Y:S05]  /*3180*/  BSYNC B1 ;  /* 0x0000000000017941 */ /* 0x000fea0003800000 */
.L_x_71:
[----:B------:R-:W-:-:S05]  /*3190*/  @!P2 IMAD R15, R42, R74, R5 ;  /* 0x0000004a2a0fa224 */ /* 0x000fca00078e0205 */
[----:B------:R2:W-:Y:S04]  /*31a0*/  @!P2 STG.E.U8 desc[UR36][R40.64], R15 ;  /* 0x0000000f2800a986 */ /* 0x0005e8000c101124 */
[----:B------:R-:W4:Y:S01]  /*31b0*/  @!P4 LDG.E.U8 R83, desc[UR36][R58.64+0x1] ;  /* 0x000001243a53c981 */ /* 0x000f22000c1e1100 */
[----:B------:R-:W-:Y:S02]  /*31c0*/  @!P4 IADD3 R56, P3, P5, R78, 0x1, R6 ;  /* 0x000000014e38c810 */ /* 0x000fe40007d7e006 */
[----:B------:R-:W-:Y:S02]  /*31d0*/  ISETP.LT.OR P2, PT, R3, 0x9, !P0 ;  /* 0x000000090300780c */ /* 0x000fe40004741670 */
[----:B-1----:R-:W-:Y:S02]  /*31e0*/  @!P4 IADD3.X R57, R81, RZ, R7, P3, P5 ;  /* 0x000000ff5139c210 */ /* 0x002fe40001fea407 */
[----:B------:R-:W-:-:S05]  /*31f0*/  @!P4 IADD3 R56, P3, R56, R79, RZ ;  /* 0x0000004f3838c210 */ /* 0x000fca0007f7e0ff */
[----:B------:R-:W-:Y:S01]  /*3200*/  @!P4 IMAD.X R57, R57, 0x1, R82, P3 ;  /* 0x000000013939c824 */ /* 0x000fe200018e0652 */
[----:B----4-:R-:W-:-:S05]  /*3210*/  @!P4 PRMT R42, R83, 0x8880, RZ ;  /* 0x00008880532ac816 */ /* 0x010fca00000000ff */
[----:B------:R-:W-:-:S04]  /*3220*/  @!P4 IMAD R5, R42, R75, RZ ;  /* 0x0000004b2a05c224 */ /* 0x000fc800078e02ff */
[----:B------:R-:W-:-:S05]  /*3230*/  @!P4 IMAD R43, R43, R74, R5 ;  /* 0x0000004a2b2bc224 */ /* 0x000fca00078e0205 */
[----:B------:R1:W-:Y:S04]  /*3240*/  @!P4 STG.E.U8 desc[UR36][R56.64], R43 ;  /* 0x0000002b3800c986 */ /* 0x0003e8000c101124 */
[----:B------:R-:W4:Y:S01]  /*3250*/  @!P2 LDG.E.U8 R83, desc[UR36][R60.64+0x8] ;  /* 0x000008243c53a981 */ /* 0x000f22000c1e1100 */
[----:B------:R-:W-:Y:S02]  /*3260*/  ISETP.LT.OR P3, PT, R3, 0xa, !P0 ;  /* 0x0000000a0300780c */ /* 0x000fe40004761670 */
[----:B--2---:R-:W-:-:S05]  /*3270*/  @!P2 IADD3 R40, P4, R6, R79, RZ ;  /* 0x0000004f0628a210 */ /* 0x004fca0007f9e0ff */
[----:B------:R-:W-:Y:S01]  /*3280*/  @!P2 IMAD.X R41, R7, 0x1, R82, P4 ;  /* 0x000000010729a824 */ /* 0x000fe200020e0652 */
[----:B----4-:R-:W-:-:S05]  /*3290*/  @!P2 PRMT R42, R83, 0x8880, RZ ;  /* 0x00008880532aa816 */ /* 0x010fca00000000ff */
[----:B------:R-:W-:-:S04]  /*32a0*/  @!P2 IMAD R5, R42, R75, RZ ;  /* 0x0000004b2a05a224 */ /* 0x000fc800078e02ff */
[----:B------:R-:W-:-:S05]  /*32b0*/  @!P2 IMAD R15, R44, R74, R5 ;  /* 0x0000004a2c0fa224 */ /* 0x000fca00078e0205 */
[----:B------:R2:W-:Y:S04]  /*32c0*/  @!P2 STG.E.U8 desc[UR36][R40.64+0x8], R15 ;  /* 0x0000080f2800a986 */ /* 0x0005e8000c101124 */
[----:B------:R-:W4:Y:S01]  /*32d0*/  @!P3 LDG.E.U8 R83, desc[UR36][R60.64+0x9] ;  /* 0x000009243c53b981 */ /* 0x000f22000c1e1100 */
[----:B------:R-:W-:Y:S02]  /*32e0*/  ISETP.LT.OR P2, PT, R3, 0x9, !P1 ;  /* 0x000000090300780c */ /* 0x000fe40004f41670 */
[----:B------:R-:W-:-:S05]  /*32f0*/  @!P3 IADD3 R42, P4, R6, R79, RZ ;  /* 0x0000004f062ab210 */ /* 0x000fca0007f9e0ff */
[----:B-1----:R-:W-:Y:S01]  /*3300*/  @!P3 IMAD.X R43, R7, 0x1, R82, P4 ;  /* 0x00000001072bb824 */ /* 0x002fe200020e0652 */
[----:B----4-:R-:W-:-:S05]  /*3310*/  @!P3 PRMT R44, R83, 0x8880, RZ ;  /* 0x00008880532cb816 */ /* 0x010fca00000000ff */
[----:B------:R-:W-:-:S04]  /*3320*/  @!P3 IMAD R5, R44, R75, RZ ;  /* 0x0000004b2c05b224 */ /* 0x000fc800078e02ff */
[----:B------:R-:W-:-:S05]  /*3330*/  @!P3 IMAD R45, R45, R74, R5 ;  /* 0x0000004a2d2db224 */ /* 0x000fca00078e0205 */
[----:B------:R1:W-:Y:S04]  /*3340*/  @!P3 STG.E.U8 desc[UR36][R42.64+0x9], R45 ;  /* 0x0000092d2a00b986 */ /* 0x0003e8000c101124 */
[----:B------:R-:W4:Y:S01]  /*3350*/  @!P2 LDG.E.U8 R83, desc[UR36][R58.64+0x8] ;  /* 0x000008243a53a981 */ /* 0x000f22000c1e1100 */
[----:B--2---:R-:W-:Y:S02]  /*3360*/  @!P2 IADD3 R40, P4, P5, R78, 0x8, R6 ;  /* 0x000000084e28a810 */ /* 0x004fe40007d9e006 */
[----:B------:R-:W-:Y:S02]  /*3370*/  ISETP.LT.OR P3, PT, R3, 0xa, !P1 ;  /* 0x0000000a0300780c */ /* 0x000fe40004f61670 */
[----:B------:R-:W-:Y:S02]  /*3380*/  @!P2 IADD3.X R15, R81, RZ, R7, P4, P5 ;  /* 0x000000ff510fa210 */ /* 0x000fe400027ea407 */
[----:B------:R-:W-:-:S05]  /*3390*/  @!P2 IADD3 R40, P4, R40, R79, RZ ;  /* 0x0000004f2828a210 */ /* 0x000fca0007f9e0ff */
[----:B------:R-:W-:Y:S01]  /*33a0*/  @!P2 IMAD.X R41, R15, 0x1, R82, P4 ;  /* 0x000000010f29a824 */ /* 0x000fe200020e0652 */
[----:B----4-:R-:W-:-:S05]  /*33b0*/  @!P2 PRMT R44, R83, 0x8880, RZ ;  /* 0x00008880532ca816 */ /* 0x010fca00000000ff */
[----:B------:R-:W-:-:S04]  /*33c0*/  @!P2 IMAD R5, R44, R75, RZ ;  /* 0x0000004b2c05a224 */ /* 0x000fc800078e02ff */
[----:B------:R-:W-:-:S05]  /*33d0*/  @!P2 IMAD R15, R46, R74, R5 ;  /* 0x0000004a2e0fa224 */ /* 0x000fca00078e0205 */
[----:B------:R2:W-:Y:S04]  /*33e0*/  @!P2 STG.E.U8 desc[UR36][R40.64], R15 ;  /* 0x0000000f2800a986 */ /* 0x0005e8000c101124 */
[----:B------:R-:W4:Y:S01]  /*33f0*/  @!P3 LDG.E.U8 R83, desc[UR36][R58.64+0x9] ;  /* 0x000009243a53b981 */ /* 0x000f22000c1e1100 */
[----:B-1----:R-:W-:Y:S02]  /*3400*/  @!P3 IADD3 R42, P4, P5, R78, 0x9, R6 ;  /* 0x000000094e2ab810 */ /* 0x002fe40007d9e006 */
        /* <DEDUP_REMOVED lines=18> */
[----:B-1----:R-:W-:-:S05]  /*3530*/  @!P3 IADD3 R42, P4, R6, R79, RZ ;  /* 0x0000004f062ab210 */ /* 0x002fca0007f9e0ff */
[----:B------:R-:W-:Y:S01]  /*3540*/  @!P3 IMAD.X R43, R7, 0x1, R82, P4 ;  /* 0x00000001072bb824 */ /* 0x000fe200020e0652 */
        /* <DEDUP_REMOVED lines=43> */
[----:B------:R-:W-:Y:S02]  /*3800*/  @!P2 IADD3 R40, P4, R40, R79, RZ ;  /* 0x0000004f2828a210 */ /* 0x000fe40007f9e0ff */
[----:B------:R-:W-:-:S05]  /*3810*/  @!P2 IADD3.X R15, R81, RZ, R7, P0, P3 ;  /* 0x000000ff510fa210 */ /* 0x000fca00007e6407 */
[----:B------:R-:W-:Y:S01]  /*3820*/  @!P2 IMAD.X R41, R15, 0x1, R82, P4 ;  /* 0x000000010f29a824 */ /* 0x000fe200020e0652 */
[----:B----4-:R-:W-:-:S05]  /*3830*/  @!P2 PRMT R44, R83, 0x8880, RZ ;  /* 0x00008880532ca816 */ /* 0x010fca00000000ff */
[----:B------:R-:W-:-:S04]  /*3840*/  @!P2 IMAD R5, R44, R75, RZ ;  /* 0x0000004b2c05a224 */ /* 0x000fc800078e02ff */
[----:B------:R-:W-:-:S05]  /*3850*/  @!P2 IMAD R15, R54, R74, R5 ;  /* 0x0000004a360fa224 */ /* 0x000fca00078e0205 */
[----:B------:R2:W-:Y:S04]  /*3860*/  @!P2 STG.E.U8 desc[UR36][R40.64], R15 ;  /* 0x0000000f2800a986 */ /* 0x0005e8000c101124 */
[----:B------:R-:W4:Y:S01]  /*3870*/  @!P1 LDG.E.U8 R83, desc[UR36][R58.64+0x19] ;  /* 0x000019243a539981 */ /* 0x000f22000c1e1100 */
[----:B------:R-:W-:Y:S02]  /*3880*/  IADD3 R47, P0, R10, 0x100, RZ ;  /* 0x000001000a2f7810 */ /* 0x000fe40007f1e0ff */
[----:B------:R-:W-:-:S03]  /*3890*/  @!P1 IADD3 R44, P4, P5, R78, 0x19, R6 ;  /* 0x000000194e2c9810 */ /* 0x000fc60007d9e006 */
[----:B------:R-:W-:Y:S01]  /*38a0*/  IMAD.X R11, RZ, RZ, R11, P0 ;  /* 0x000000ffff0b7224 */ /* 0x000fe200000e060b */
[----:B------:R-:W-:-:S03]  /*38b0*/  ISETP.GE.AND P0, PT, R4, 0x101, PT ;  /* 0x000001010400780c */ /* 0x000fc60003f06270 */
[-C--:B-1----:R-:W-:Y:S01]  /*38c0*/  IMAD R42, R11, R12.reuse, RZ ;  /* 0x0000000c0b2a7224 */ /* 0x082fe200078e02ff */
[----:B------:R-:W-:Y:S01]  /*38d0*/  ISETP.LT.OR P2, PT, R3, 0x1, !P0 ;  /* 0x000000010300780c */ /* 0x000fe20004741670 */
[----:B------:R-:W-:-:S04]  /*38e0*/  IMAD.WIDE.U32 R10, R47, R12, R20 ;  /* 0x0000000c2f0a7225 */ /* 0x000fc800078e0014 */
[----:B------:R-:W-:Y:S01]  /*38f0*/  IMAD R45, R47, R13, R42 ;  /* 0x0000000d2f2d7224 */ /* 0x000fe200078e022a */
[----:B------:R-:W-:Y:S02]  /*3900*/  IADD3 R42, P3, R10, R8, RZ ;  /* 0x000000080a2a7210 */ /* 0x000fe40007f7e0ff */
[----:B------:R-:W-:Y:S02]  /*3910*/  @!P1 IADD3.X R13, R81, RZ, R7, P4, P5 ;  /* 0x000000ff510d9210 */ /* 0x000fe400027ea407 */
[----:B------:R-:W-:Y:S02]  /*3920*/  @!P1 IADD3 R10, P4, R44, R79, RZ ;  /* 0x0000004f2c0a9210 */ /* 0x000fe40007f9e0ff */
[----:B----4-:R-:W-:-:S05]  /*3930*/  @!P1 PRMT R43, R83, 0x8880, RZ ;  /* 0x00008880532b9816 */ /* 0x010fca00000000ff */
[----:B------:R-:W-:Y:S01]  /*3940*/  @!P1 IMAD.MOV.U32 R20, RZ, RZ, R43 ;  /* 0x000000ffff149224 */ /* 0x000fe200078e002b */
[----:B------:R-:W-:Y:S01]  /*3950*/  IADD3.X R43, R9, R11, R45, P3, !PT ;  /* 0x0000000b092b7210 */ /* 0x000fe20001ffe42d */
[----:B------:R-:W-:Y:S02]  /*3960*/  @!P1 IMAD.X R11, R13, 0x1, R82, P4 ;  /* 0x000000010d0b9824 */ /* 0x000fe400020e0652 */
        /* <DEDUP_REMOVED lines=11> */
[----:B------:R-:W1:Y:S01]  /*3a20*/  @!P3 LDG.E.U8 R83, desc[UR36][R42.64+0x1] ;  /* 0x000001242a53b981 */ /* 0x000e62000c1e1100 */
[----:B------:R-:W-:Y:S01]  /*3a30*/  IMAD.WIDE.U32 R12, R47, R12, R84 ;  /* 0x0000000c2f0c7225 */ /* 0x000fe200078e0054 */
[----:B------:R-:W-:-:S03]  /*3a40*/  ISETP.GE.AND P1, PT, R4, 0x109, PT ;  /* 0x000001090400780c */ /* 0x000fc60003f26270 */
[----:B------:R-:W-:Y:S01]  /*3a50*/  IMAD.IADD R20, R45, 0x1, R13 ;  /* 0x000000012d147824 */ /* 0x000fe200078e020d */
[----:B------:R-:W-:Y:S02]  /*3a60*/  IADD3 R12, P4, P5, R14, R8, R12 ;  /* 0x000000080e0c7210 */ /* 0x000fe40007d9e00c */
[----:B------:R-:W-:Y:S02]  /*3a70*/  ISETP.LT.OR P2, PT, R3, 0x1, !P1 ;  /* 0x000000010300780c */ /* 0x000fe40004f41670 */
[----:B------:R-:W-:Y:S02]  /*3a80*/  IADD3.X R13, R21, R9, R20, P4, P5 ;  /* 0x00000009150d7210 */ /* 0x000fe400027ea414 */
[----:B-1----:R-:W-:-:S05]  /*3a90*/  @!P3 PRMT R10, R83, 0x8880, RZ ;  /* 0x00008880530ab816 */ /* 0x002fca00000000ff */
[----:B------:R-:W-:Y:S01]  /*3aa0*/  @!P3 IMAD.MOV.U32 R4, RZ, RZ, R10 ;  /* 0x000000ffff04b224 */ /* 0x000fe200078e000a */
[----:B------:R-:W-:-:S03]  /*3ab0*/  @!P3 IADD3 R10, P4, R6, R77, RZ ;  /* 0x0000004d060ab210 */ /* 0x000fc60007f9e0ff */
[----:B------:R-:W-:Y:S02]  /*3ac0*/  @!P3 IMAD R5, R4, R75, RZ ;  /* 0x0000004b0405b224 */ /* 0x000fe400078e02ff */
[----:B------:R-:W-:Y:S02]  /*3ad0*/  @!P3 IMAD.X R11, R7, 0x1, R80, P4 ;  /* 0x00000001070bb824 */ /* 0x000fe400020e0650 */
[----:B------:R-:W-:-:S05]  /*3ae0*/  @!P3 IMAD R25, R25, R74, R5 ;  /* 0x0000004a1919b224 */ /* 0x000fca00078e0205 */
[----:B------:R1:W-:Y:S04]  /*3af0*/  @!P3 STG.E.U8 desc[UR36][R10.64+0x1], R25 ;  /* 0x000001190a00b986 */ /* 0x0003e8000c101124 */
[----:B------:R-:W4:Y:S01]  /*3b00*/  @!P2 LDG.E.U8 R83, desc[UR36][R12.64] ;  /* 0x000000240c53a981 */ /* 0x000f22000c1e1100 */
[----:B------:R-:W-:Y:S02]  /*3b10*/  ISETP.LT.OR P3, PT, R3, 0x2, !P1 ;  /* 0x000000020300780c */ /* 0x000fe40004f61670 */
[----:B------:R-:W-:-:S04]  /*3b20*/  @!P2 IADD3 R8, P4, P5, R77, R6, R78 ;  /* 0x000000064d08a210 */ /* 0x000fc80007d9e04e */
[----:B------:R-:W-:Y:S02]  /*3b30*/  @!P2 IADD3.X R9, R80, R7, R81, P4, P5 ;  /* 0x000000075009a210 */ /* 0x000fe400027ea451 */
[----:B----4-:R-:W-:-:S05]  /*3b40*/  @!P2 PRMT R4, R83, 0x8880, RZ ;  /* 0x000088805304a816 */ /* 0x010fca00000000ff */
[----:B------:R-:W-:-:S04]  /*3b50*/  @!P2 IMAD R5, R4, R75, RZ ;  /* 0x0000004b0405a224 */ /* 0x000fc800078e02ff */
[----:B--2---:R-:W-:-:S05]  /*3b60*/  @!P2 IMAD R15, R26, R74, R5 ;  /* 0x0000004a1a0fa224 */ /* 0x004fca00078e0205 */
        /* <DEDUP_REMOVED lines=109> */
[----:B------:R-:W2:Y:S02]  /*4240*/  @!P1 LDG.E.U8 R83, desc[UR36][R12.64+0x19] ;  /* 0x000019240c539981 */ /* 0x000ea4000c1e1100 */
[----:B--2---:R-:W-:-:S05]  /*4250*/  @!P1 PRMT R4, R83, 0x8880, RZ ;  /* 0x0000888053049816 */ /* 0x004fca00000000ff */
[----:B------:R-:W-:-:S04]  /*4260*/  @!P1 IMAD R5, R4, R75, RZ ;  /* 0x0000004b04059224 */ /* 0x000fc800078e02ff */
[----:B------:R-:W-:Y:S01]  /*4270*/  IMAD R39, R39, R74, R5 ;  /* 0x0000004a27277224 */ /* 0x000fe200078e0205 */
[----:B-1----:R-:W-:Y:S06]  /*4280*/  @P1 BRA `(.L_x_73) ;  /* 0x0000000c00841947 */ /* 0x002fec0003800000 */
[----:B------:R-:W-:-:S04]  /*4290*/  IADD3 R4, P0, P1, R78, 0x19, R6 ;  /* 0x000000194e047810 */ /* 0x000fc8000791e006 */
[----:B---3--:R-:W-:Y:S02]  /*42a0*/  IADD3.X R7, R81, RZ, R7, P0, P1 ;  /* 0x000000ff51077210 */ /* 0x008fe400007e2407 */
[----:B------:R-:W-:-:S05]  /*42b0*/  IADD3 R4, P0, R4, R77, RZ ;  /* 0x0000004d04047210 */ /* 0x000fca0007f1e0ff */
[----:B------:R-:W-:-:S05]  /*42c0*/  IMAD.X R5, R7, 0x1, R80, P0 ;  /* 0x0000000107057824 */ /* 0x000fca00000e0650 */
[----:B------:R1:W-:Y:S01]  /*42d0*/  STG.E.U8 desc[UR36][R4.64], R39 ;  /* 0x0000002704007986 */ /* 0x0003e2000c101124 */
[----:B------:R-:W-:Y:S05]  /*42e0*/  BRA `(.L_x_73) ;  /* 0x0000000c006c7947 */ /* 0x000fea0003800000 */
.L_x_34:
[C---:B------:R-:W-:Y:S01]  /*42f0*/  ISETP.GE.AND P0, PT, R4.reuse, 0x1, PT ;  /* 0x000000010400780c */ /* 0x040fe20003f06270 */
[----:B------:R-:W-:Y:S01]  /*4300*/  ULDC.64 UR4, c[0x0][0x5c0] ;  /* 0x0001700000047ab9 */ /* 0x000fe20000000a00 */
[----:B------:R-:W-:Y:S02]  /*4310*/  ISETP.GE.AND P3, PT, R4, 0x9, PT ;  /* 0x000000090400780c */ /* 0x000fe40003f66270 */
[C---:B------:R-:W-:Y:S02]  /*4320*/  ISETP.LT.OR P5, PT, R3.reuse, 0x1, !P0 ;  /* 0x000000010300780c */ /* 0x040fe400047a1670 */
[C---:B------:R-:W-:Y:S02]  /*4330*/  ISETP.LT.OR P2, PT, R3.reuse, 0x2, !P0 ;  /* 0x000000020300780c */ /* 0x040fe40004741670 */
[----:B------:R-:W-:Y:S02]  /*4340*/  IADD3 R8, P1, R86, UR4, RZ ;  /* 0x0000000456087c10 */ /* 0x000fe4000ff3e0ff */
[----:B------:R-:W-:-:S02]  /*4350*/  ISETP.LT.OR P4, PT, R3, 0x2, !P3 ;  /* 0x000000020300780c */ /* 0x000fc40005f81670 */
[----:B------:R-:W-:Y:S02]  /*4360*/  IADD3.X R9, R90, UR5, RZ, P1, !PT ;  /* 0x000000055a097c10 */ /* 0x000fe40008ffe4ff */
[----:B------:R-:W-:-:S03]  /*4370*/  ISETP.LT.OR P1, PT, R3, 0x1, !P3 ;  /* 0x000000010300780c */ /* 0x000fc60005f21670 */
[-C--:B------:R-:W-:Y:S02]  /*4380*/  @!P5 IMAD R5, R56, R74.reuse, RZ ;  /* 0x0000004a3805d224 */ /* 0x080fe400078e02ff */
[----:B------:R-:W-:-:S03]  /*4390*/  @!P2 IMAD R57, R57, R74, RZ ;  /* 0x0000004a3939a224 */ /* 0x000fc600078e02ff */
[----:B------:R0:W-:Y:S01]  /*43a0*/  @!P5 STG.E.U8 desc[UR36][R8.64], R5 ;  /* 0x000000050800d986 */ /* 0x0001e2000c101124 */
[----:B------:R-:W-:Y:S01]  /*43b0*/  IADD3 R6, P5, R8, R78, RZ ;  /* 0x0000004e08067210 */ /* 0x000fe20007fbe0ff */
[-C--:B------:R-:W-:Y:S02]  /*43c0*/  @!P4 IMAD R59, R59, R74.reuse, RZ ;  /* 0x0000004a3b3bc224 */ /* 0x080fe400078e02ff */
[----:B------:R-:W-:Y:S01]  /*43d0*/  @!P2 STG.E.U8 desc[UR36][R8.64+0x1], R57 ;  /* 0x000001390800a986 */ /* 0x000fe2000c101124 */
[----:B------:R-:W-:Y:S01]  /*43e0*/  @!P1 IMAD R11, R58, R74, RZ ;  /* 0x0000004a3a0b9224 */ /* 0x000fe200078e02ff */
[----:B------:R-:W-:Y:S01]  /*43f0*/  ISETP.LT.OR P2, PT, R3, 0x9, !P0 ;  /* 0x000000090300780c */ /* 0x000fe20004741670 */
[----:B------:R-:W-:Y:S01]  /*4400*/  IMAD.X R7, R9, 0x1, R81, P5 ;  /* 0x0000000109077824 */ /* 0x000fe200028e0651 */
[----:B------:R-:W-:-:S04]  /*4410*/  ISETP.LT.OR P5, PT, R3, 0xa, !P0 ;  /* 0x0000000a0300780c */ /* 0x000fc800047a1670 */
[----:B------:R1:W-:Y:S01]  /*4420*/  @!P1 STG.E.U8 desc[UR36][R6.64], R11 ;  /* 0x0000000b06009986 */ /* 0x0003e2000c101124 */
[----:B------:R-:W-:-:S03]  /*4430*/  ISETP.LT.OR P1, PT, R3, 0x9, !P3 ;  /* 0x000000090300780c */ /* 0x000fc60005f21670 */
[----:B------:R-:W-:Y:S01]  /*4440*/  @!P4 STG.E.U8 desc[UR36][R6.64+0x1], R59 ;  /* 0x0000013b0600c986 */ /* 0x000fe2000c101124 */
[----:B------:R-:W-:Y:S02]  /*4450*/  ISETP.LT.OR P4, PT, R3, 0xa, !P3 ;  /* 0x0000000a0300780c */ /* 0x000fe40005f81670 */
[-C--:B0-----:R-:W-:Y:S02]  /*4460*/  @!P2 IMAD R5, R60, R74.reuse, RZ ;  /* 0x0000004a3c05a224 */ /* 0x081fe400078e02ff */
[----:B------:R-:W-:-:S03]  /*4470*/  @!P5 IMAD R61, R61, R74, RZ ;  /* 0x0000004a3d3dd224 */ /* 0x000fc600078e02ff */
[----:B------:R0:W-:Y:S01]  /*4480*/  @!P2 STG.E.U8 desc[UR36][R8.64+0x8], R5 ;  /* 0x000008050800a986 */ /* 0x0001e2000c101124 */
[C---:B------:R-:W-:Y:S01]  /*4490*/  ISETP.LT.OR P2, PT, R3.reuse, 0x11, !P0 ;  /* 0x000000110300780c */ /* 0x040fe20004741670 */
[-C--:B-1----:R-:W-:Y:S02]  /*44a0*/  @!P1 IMAD R11, R62, R74.reuse, RZ ;  /* 0x0000004a3e0b9224 */ /* 0x082fe400078e02ff */
[----:B------:R-:W-:Y:S01]  /*44b0*/  @!P5 STG.E.U8 desc[UR36][R8.64+0x9], R61 ;  /* 0x0000093d0800d986 */ /* 0x000fe2000c101124 */
[----:B------:R-:W-:Y:S01]  /*44c0*/  ISETP.LT.OR P5, PT, R3, 0x12, !P0 ;  /* 0x000000120300780c */ /* 0x000fe200047a1670 */
[----:B------:R-:W-:Y:S02]  /*44d0*/  @!P4 IMAD R63, R63, R74, RZ ;  /* 0x0000004a3f3fc224 */ /* 0x000fe400078e02ff */
[----:B------:R-:W-:Y:S01]  /*44e0*/  @!P1 STG.E.U8 desc[UR36][R6.64+0x8], R11 ;  /* 0x0000080b06009986 */ /* 0x000fe2000c101124 */
[----:B------:R-:W-:-:S03]  /*44f0*/  ISETP.LT.OR P1, PT, R3, 0x11, !P3 ;  /* 0x000000110300780c */ /* 0x000fc60005f21670 */
[----:B------:R-:W-:Y:S01]  /*4500*/  @!P4 STG.E.U8 desc[UR36][R6.64+0x9], R63 ;  /* 0x0000093f0600c986 */ /* 0x000fe2000c101124 */
[----:B------:R-:W-:Y:S01]  /*4510*/  ISETP.LT.OR P4, PT, R3, 0x12, !P3 ;  /* 0x000000120300780c */ /* 0x000fe20005f81670 */
[----:B------:R-:W-:-:S04]  /*4520*/  @!P2 IMAD R13, R64, R74, RZ ;  /* 0x0000004a400da224 */ /* 0x000fc800078e02ff */
[-C--:B------:R-:W-:Y:S01]  /*4530*/  @!P5 IMAD R65, R65, R74.reuse, RZ ;  /* 0x0000004a4141d224 */ /* 0x080fe200078e02ff */
[----:B------:R1:W-:Y:S01]  /*4540*/  @!P2 STG.E.U8 desc[UR36][R8.64+0x10], R13 ;  /* 0x0000100d0800a986 */ /* 0x0003e2000c101124 */
[C---:B------:R-:W-:Y:S02]  /*4550*/  ISETP.LT.OR P2, PT, R3.reuse, 0x19, !P0 ;  /* 0x000000190300780c */ /* 0x040fe40004741670 */
[-C--:B0-----:R-:W-:Y:S01]  /*4560*/  @!P1 IMAD R5, R66, R74.reuse, RZ ;  /* 0x0000004a42059224 */ /* 0x081fe200078e02ff */
[----:B------:R-:W-:Y:S01]  /*4570*/  @!P5 STG.E.U8 desc[UR36][R8.64+0x11], R65 ;  /* 0x000011410800d986 */ /* 0x000fe2000c101124 */
[C---:B------:R-:W-:Y:S02]  /*4580*/  ISETP.LT.OR P0, PT, R3.reuse, 0x1a, !P0 ;  /* 0x0000001a0300780c */ /* 0x040fe40004701670 */
[----:B------:R-:W-:Y:S01]  /*4590*/  ISETP.LT.OR P5, PT, R3, 0x19, !P3 ;  /* 0x000000190300780c */ /* 0x000fe20005fa1670 */
[----:B------:R-:W-:Y:S01]  /*45a0*/  @!P4 IMAD R67, R67, R74, RZ ;  /* 0x0000004a4343c224 */ /* 0x000fe200078e02ff */
[----:B------:R0:W-:Y:S01]  /*45b0*/  @!P1 STG.E.U8 desc[UR36][R6.64+0x10], R5 ;  /* 0x0000100506009986 */ /* 0x0001e2000c101124 */
[----:B------:R-:W-:-:S02]  /*45c0*/  ISETP.GE.AND P1, PT, R4, 0x81, PT ;  /* 0x000000810400780c */ /* 0x000fc40003f26270 */
[C---:B------:R-:W-:Y:S01]  /*45d0*/  ISETP.LT.OR P3, PT, R3.reuse, 0x1a, !P3 ;  /* 0x0000001a0300780c */ /* 0x040fe20005f61670 */
[----:B------:R-:W-:Y:S01]  /*45e0*/  @!P4 STG.E.U8 desc[UR36][R6.64+0x11], R67 ;  /* 0x000011430600c986 */ /* 0x000fe2000c101124 */
[----:B------:R-:W-:Y:S01]  /*45f0*/  ISETP.LT.OR P4, PT, R3, 0x1, !P1 ;  /* 0x000000010300780c */ /* 0x000fe20004f81670 */
[----:B-1----:R-:W-:-:S03]  /*4600*/  @!P2 IMAD R13, R68, R74, RZ ;  /* 0x0000004a440da224 */ /* 0x002fc600078e02ff */
[-C--:B------:R-:W-:Y:S02]  /*4610*/  @!P0 IMAD R69, R69, R74.reuse, RZ ;  /* 0x0000004a45458224 */ /* 0x080fe400078e02ff */
[----:B------:R-:W-:Y:S01]  /*4620*/  @!P5 IMAD R15, R70, R74, RZ ;  /* 0x0000004a460fd224 */ /* 0x000fe200078e02ff */
[----:B------:R1:W-:Y:S01]  /*4630*/  @!P2 STG.E.U8 desc[UR36][R8.64+0x18], R13 ;  /* 0x0000180d0800a986 */ /* 0x0003e2000c101124 */
[----:B------:R-:W-:-:S03]  /*4640*/  ISETP.LT.OR P2, PT, R3, 0x2, !P1 ;  /* 0x000000020300780c */ /* 0x000fc60004f41670 */
[-C--:B------:R-:W-:Y:S01]  /*4650*/  @!P3 IMAD R71, R71, R74.reuse, RZ ;  /* 0x0000004a4747b224 */ /* 0x080fe200078e02ff */
[----:B------:R-:W-:Y:S01]  /*4660*/  @!P0 STG.E.U8 desc[UR36][R8.64+0x19], R69 ;  /* 0x0000194508008986 */ /* 0x000fe2000c101124 */
[----:B------:R-:W-:Y:S01]  /*4670*/  ISETP.GE.AND P0, PT, R4, 0x89, PT ;  /* 0x000000890400780c */ /* 0x000fe20003f06270 */
[----:B0-----:R-:W-:Y:S02]  /*4680*/  @!P4 IMAD R5, R40, R74, RZ ;  /* 0x0000004a2805c224 */ /* 0x001fe400078e02ff */
[----:B------:R0:W-:Y:S01]  /*4690*/  @!P5 STG.E.U8 desc[UR36][R6.64+0x18], R15 ;  /* 0x0000180f0600d986 */ /* 0x0001e2000c101124 */
[----:B------:R-:W-:-:S03]  /*46a0*/  @!P4 IADD3 R10, P5, R8, R79, RZ ;  /* 0x0000004f080ac210 */ /* 0x000fc60007fbe0ff */
[----:B------:R-:W-:Y:S01]  /*46b0*/  @!P3 STG.E.U8 desc[UR36][R6.64+0x19], R71 ;  /* 0x000019470600b986 */ /* 0x000fe2000c101124 */
[----:B------:R-:W-:Y:S01]  /*46c0*/  ISETP.LT.OR P3, PT, R3, 0x1, !P0 ;  /* 0x000000010300780c */ /* 0x000fe20004761670 */
[----:B------:R-:W-:Y:S01]  /*46d0*/  @!P4 IMAD.X R11, R9, 0x1, R82, P5 ;  /* 0x00000001090bc824 */ /* 0x000fe200028e0652 */
[----:B------:R-:W-:Y:S01]  /*46e0*/  @!P2 IADD3 R20, P5, R8, R79, RZ ;  /* 0x0000004f0814a210 */ /* 0x000fe20007fbe0ff */
[----:B------:R-:W-:-:S03]  /*46f0*/  @!P2 IMAD R57, R41, R74, RZ ;  /* 0x0000004a2939a224 */ /* 0x000fc600078e02ff */
[----:B------:R2:W-:Y:S01]  /*4700*/  @!P4 STG.E.U8 desc[UR36][R10.64], R5 ;  /* 0x000000050a00c986 */ /* 0x0005e2000c101124 */
[----:B------:R-:W-:Y:S01]  /*4710*/  ISETP.LT.OR P4, PT, R3, 0x2, !P0 ;  /* 0x000000020300780c */ /* 0x000fe20004781670 */
[----:B------:R-:W-:-:S05]  /*4720*/  @!P2 IMAD.X R21, R9, 0x1, R82, P5 ;  /* 0x000000010915a824 */ /* 0x000fca00028e0652 */
[----:B------:R-:W-:Y:S01]  /*4730*/  @!P3 IADD3 R12, P5, R6, R79, RZ ;  /* 0x0000004f060cb210 */ /* 0x000fe20007fbe0ff */
[----:B------:R3:W-:Y:S01]  /*4740*/  @!P2 STG.E.U8 desc[UR36][R20.64+0x1], R57 ;  /* 0x000001391400a986 */ /* 0x0007e2000c101124 */
[----:B------:R-:W-:Y:S01]  /*4750*/  @!P3 IMAD R59, R42, R74, RZ ;  /* 0x0000004a2a3bb224 */ /* 0x000fe200078e02ff */
[----:B------:R-:W-:Y:S02]  /*4760*/  ISETP.LT.OR P2, PT, R3, 0x9, !P1 ;  /* 0x000000090300780c */ /* 0x000fe40004f41670 */
[----:B-1----:R-:W-:Y:S02]  /*4770*/  @!P3 IMAD.X R13, R7, 0x1, R82, P5 ;  /* 0x00000001070db824 */ /* 0x002fe400028e0652 */
[----:B------:R-:W-:Y:S01]  /*4780*/  @!P4 IADD3 R14, P5, R79, R6, RZ ;  /* 0x000000064f0ec210 */ /* 0x000fe20007fbe0ff */
[----:B------:R-:W-:Y:S02]  /*4790*/  @!P4 IMAD R43, R43, R74, RZ ;  /* 0x0000004a2b2bc224 */ /* 0x000fe400078e02ff */
[----:B------:R-:W-:Y:S01]  /*47a0*/  @!P3 STG.E.U8 desc[UR36][R12.64], R59 ;  /* 0x0000003b0c00b986 */ /* 0x000fe2000c101124 */
[----:B------:R-:W-:Y:S01]  /*47b0*/  ISETP.LT.OR P3, PT, R3, 0xa, !P1 ;  /* 0x0000000a0300780c */ /* 0x000fe20004f61670 */
[----:B0-----:R-:W-:-:S04]  /*47c0*/  @!P4 IMAD.X R15, R82, 0x1, R7, P5 ;  /* 0x00000001520fc824 */ /* 0x001fc800028e0607 */
[----:B------:R-:W-:Y:S01]  /*47d0*/  @!P2 IADD3 R40, P5, R8, R79, RZ ;  /* 0x0000004f0828a210 */ /* 0x000fe20007fbe0ff */
[----:B------:R0:W-:Y:S01]  /*47e0*/  @!P4 STG.E.U8 desc[UR36][R14.64+0x1], R43 ;  /* 0x0000012b0e00c986 */ /* 0x0001e2000c101124 */
[----:B------:R-:W-:Y:S01]  /*47f0*/  ISETP.LT.OR P4, PT, R3, 0x9, !P0 ;  /* 0x000000090300780c */ /* 0x000fe20004781670 */
[----:B--2---:R-:W-:Y:S02]  /*4800*/  @!P2 IMAD R5, R44, R74, RZ ;  /* 0x0000004a2c05a224 */ /* 0x004fe400078e02ff */
[----:B------:R-:W-:-:S03]  /*4810*/  @!P2 IMAD.X R41, R9, 0x1, R82, P5 ;  /* 0x000000010929a824 */ /* 0x000fc600028e0652 */
[-C--:B---3--:R-:W-:Y:S01]  /*4820*/  @!P3 IADD3 R20, P5, R8, R79.reuse, RZ ;  /* 0x0000004f0814b210 */ /* 0x088fe20007fbe0ff */
[-C--:B------:R-:W-:Y:S01]  /*4830*/  @!P3 IMAD R45, R45, R74.reuse, RZ ;  /* 0x0000004a2d2db224 */ /* 0x080fe200078e02ff */
[----:B------:R1:W-:Y:S01]  /*4840*/  @!P2 STG.E.U8 desc[UR36][R40.64+0x8], R5 ;  /* 0x000008052800a986 */ /* 0x0003e2000c101124 */
[----:B------:R-:W-:Y:S02]  /*4850*/  ISETP.LT.OR P2, PT, R3, 0xa, !P0 ;  /* 0x0000000a0300780c */ /* 0x000fe40004741670 */
[--C-:B------:R-:W-:Y:S02]  /*4860*/  @!P3 IMAD.X R21, R9, 0x1, R82.reuse, P5 ;  /* 0x000000010915b824 */ /* 0x100fe400028e0652 */
[----:B------:R-:W-:Y:S01]  /*4870*/  @!P4 IADD3 R10, P5, R6, R79, RZ ;  /* 0x0000004f060ac210 */ /* 0x000fe20007fbe0ff */
[----:B0-----:R-:W-:Y:S02]  /*4880*/  @!P4 IMAD R43, R46, R74, RZ ;  /* 0x0000004a2e2bc224 */ /* 0x001fe400078e02ff */
[----:B------:R0:W-:Y:S01]  /*4890*/  @!P3 STG.E.U8 desc[UR36][R20.64+0x9], R45 ;  /* 0x0000092d1400b986 */ /* 0x0001e2000c101124 */
[----:B------:R-:W-:Y:S01]  /*48a0*/  ISETP.LT.OR P3, PT, R3, 0x11, !P1 ;  /* 0x000000110300780c */ /* 0x000fe20004f61670 */
[----:B------:R-:W-:-:S04]  /*48b0*/  @!P4 IMAD.X R11, R7, 0x1, R82, P5 ;  /* 0x00000001070bc824 */ /* 0x000fc800028e0652 */
[----:B------:R-:W-:Y:S01]  /*48c0*/  @!P2 IADD3 R12, P5, R6, R79, RZ ;  /* 0x0000004f060ca210 */ /* 0x000fe20007fbe0ff */
[----:B------:R2:W-:Y:S01]  /*48d0*/  @!P4 STG.E.U8 desc[UR36][R10.64+0x8], R43 ;  /* 0x0000082b0a00c986 */ /* 0x0005e2000c101124 */
[----:B------:R-:W-:Y:S01]  /*48e0*/  ISETP.LT.OR P4, PT, R3, 0x12, !P1 ;  /* 0x000000120300780c */ /* 0x000fe20004f81670 */
[----:B------:R-:W-:Y:S02]  /*48f0*/  @!P2 IMAD R47, R47, R74, RZ ;  /* 0x0000004a2f2fa224 */ /* 0x000fe400078e02ff */
[----:B------:R-:W-:-:S03]  /*4900*/  @!P2 IMAD.X R13, R7, 0x1, R82, P5 ;  /* 0x00000001070da824 */ /* 0x000fc600028e0652 */
[-C--:B------:R-:W-:Y:S01]  /*4910*/  @!P3 IADD3 R14, P5, R8, R79.reuse, RZ ;  /* 0x0000004f080eb210 */ /* 0x080fe20007fbe0ff */
[-C--:B-1----:R-:W-:Y:S01]  /*4920*/  @!P3 IMAD R5, R48, R74.reuse, RZ ;  /* 0x0000004a3005b224 */ /* 0x082fe200078e02ff */
[----:B------:R1:W-:Y:S01]  /*4930*/  @!P2 STG.E.U8 desc[UR36][R12.64+0x9], R47 ;  /* 0x0000092f0c00a986 */ /* 0x0003e2000c101124 */
[----:B------:R-:W-:Y:S02]  /*4940*/  ISETP.LT.OR P2, PT, R3, 0x11, !P0 ;  /* 0x000000110300780c */ /* 0x000fe40004741670 */
[--C-:B------:R-:W-:Y:S02]  /*4950*/  @!P3 IMAD.X R15, R9, 0x1, R82.reuse, P5 ;  /* 0x00000001090fb824 */ /* 0x100fe400028e0652 */
[----:B0-----:R-:W-:Y:S01]  /*4960*/  @!P4 IADD3 R20, P5, R8, R79, RZ ;  /* 0x0000004f0814c210 */ /* 0x001fe20007fbe0ff */
[----:B------:R-:W-:Y:S02]  /*4970*/  @!P4 IMAD R49, R49, R74, RZ ;  /* 0x0000004a3131c224 */ /* 0x000fe400078e02ff */
[----:B------:R0:W-:Y:S01]  /*4980*/  @!P3 STG.E.U8 desc[UR36][R14.64+0x10], R5 ;  /* 0x000010050e00b986 */ /* 0x0001e2000c101124 */
[----:B------:R-:W-:Y:S01]  /*4990*/  ISETP.LT.OR P3, PT, R3, 0x12, !P0 ;  /* 0x000000120300780c */ /* 0x000fe20004761670 */
[----:B------:R-:W-:-:S04]  /*49a0*/  @!P4 IMAD.X R21, R9, 0x1, R82, P5 ;  /* 0x000000010915c824 */ /* 0x000fc800028e0652 */
[----:B--2---:R-:W-:Y:S01]  /*49b0*/  @!P2 IADD3 R10, P5, R6, R79, RZ ;  /* 0x0000004f060aa210 */ /* 0x004fe20007fbe0ff */
[----:B------:R2:W-:Y:S01]  /*49c0*/  @!P4 STG.E.U8 desc[UR36][R20.64+0x11], R49 ;  /* 0x000011311400c986 */ /* 0x0005e2000c101124 */
[C---:B------:R-:W-:Y:S01]  /*49d0*/  ISETP.LT.OR P4, PT, R3.reuse, 0x19, !P1 ;  /* 0x000000190300780c */ /* 0x040fe20004f81670 */
[----:B------:R-:W-:Y:S01]  /*49e0*/  @!P2 IMAD R41, R50, R74, RZ ;  /* 0x0000004a3229a224 */ /* 0x000fe200078e02ff */
[----:B------:R-:W-:Y:S01]  /*49f0*/  ISETP.LT.OR P1, PT, R3, 0x1a, !P1 ;  /* 0x0000001a0300780c */ /* 0x000fe20004f21670 */
[----:B------:R-:W-:-:S03]  /*4a00*/  @!P2 IMAD.X R11, R7, 0x1, R82, P5 ;  /* 0x00000001070ba824 */ /* 0x000fc600028e0652 */
[-C--:B-1----:R-:W-:Y:S01]  /*4a10*/  @!P3 IADD3 R12, P5, R6, R79.reuse, RZ ;  /* 0x0000004f060cb210 */ /* 0x082fe20007fbe0ff */
[-C--:B------:R-:W-:Y:S01]  /*4a20*/  @!P3 IMAD R51, R51, R74.reuse, RZ ;  /* 0x0000004a3333b224 */ /* 0x080fe200078e02ff */
[----:B------:R1:W-:Y:S01]  /*4a30*/  @!P2 STG.E.U8 desc[UR36][R10.64+0x10], R41 ;  /* 0x000010290a00a986 */ /* 0x0003e2000c101124 */
[----:B------:R-:W-:Y:S02]  /*4a40*/  ISETP.LT.OR P2, PT, R3, 0x19, !P0 ;  /* 0x000000190300780c */ /* 0x000fe40004741670 */
[----:B------:R-:W-:Y:S01]  /*4a50*/  @!P3 IMAD.X R13, R7, 0x1, R82, P5 ;  /* 0x00000001070db824 */ /* 0x000fe200028e0652 */
[----:B------:R-:W-:Y:S01]  /*4a60*/  ISETP.LT.OR P0, PT, R3, 0x1a, !P0 ;  /* 0x0000001a0300780c */ /* 0x000fe20004701670 */
[-C--:B0-----:R-:W-:Y:S01]  /*4a70*/  @!P4 IMAD R5, R52, R74.reuse, RZ ;  /* 0x0000004a3405c224 */ /* 0x081fe200078e02ff */
[CC--:B------:R-:W-:Y:S01]  /*4a80*/  @!P4 IADD3 R14, P5, R8.reuse, R79.reuse, RZ ;  /* 0x0000004f080ec210 */ /* 0x0c0fe20007fbe0ff */
[----:B------:R-:W-:Y:S01]  /*4a90*/  @!P1 IMAD R53, R53, R74, RZ ;  /* 0x0000004a35359224 */ /* 0x000fe200078e02ff */
[----:B------:R0:W-:Y:S01]  /*4aa0*/  @!P3 STG.E.U8 desc[UR36][R12.64+0x11], R51 ;  /* 0x000011330c00b986 */ /* 0x0001e2000c101124 */
[----:B--2---:R-:W-:-:S02]  /*4ab0*/  @!P1 IADD3 R20, P3, R8, R79, RZ ;  /* 0x0000004f08149210 */ /* 0x004fc40007f7e0ff */
[C-C-:B------:R-:W-:Y:S01]  /*4ac0*/  @!P4 IMAD.X R15, R9.reuse, 0x1, R82.reuse, P5 ;  /* 0x00000001090fc824 */ /* 0x140fe200028e0652 */
[----:B------:R-:W-:Y:S02]  /*4ad0*/  ISETP.GE.AND P5, PT, R4, 0x101, PT ;  /* 0x000001010400780c */ /* 0x000fe40003fa6270 */
[----:B------:R-:W-:Y:S02]  /*4ae0*/  @!P1 IMAD.X R21, R9, 0x1, R82, P3 ;  /* 0x0000000109159824 */ /* 0x000fe400018e0652 */
[----:B------:R-:W-:Y:S01]  /*4af0*/  @!P4 STG.E.U8 desc[UR36][R14.64+0x18], R5 ;  /* 0x000018050e00c986 */ /* 0x000fe2000c101124 */
[----:B------:R-:W-:Y:S01]  /*4b00*/  ISETP.LT.OR P3, PT, R3, 0x1, !P5 ;  /* 0x000000010300780c */ /* 0x000fe20006f61670 */
[-C--:B-1----:R-:W-:Y:S01]  /*4b10*/  @!P2 IMAD R41, R54, R74.reuse, RZ ;  /* 0x0000004a3629a224 */ /* 0x082fe200078e02ff */
[CC--:B------:R-:W-:Y:S01]  /*4b20*/  @!P2 IADD3 R10, P4, R6.reuse, R79.reuse, RZ ;  /* 0x0000004f060aa210 */ /* 0x0c0fe20007f9e0ff */
[----:B------:R1:W-:Y:S01]  /*4b30*/  @!P1 STG.E.U8 desc[UR36][R20.64+0x19], R53 ;  /* 0x0000193514009986 */ /* 0x0003e2000c101124 */
[----:B0-----:R-:W-:Y:S01]  /*4b40*/  @!P0 IADD3 R12, P1, R6, R79, RZ ;  /* 0x0000004f060c8210 */ /* 0x001fe20007f3e0ff */
[----:B------:R-:W-:-:S02]  /*4b50*/  @!P0 IMAD R55, R55, R74, RZ ;  /* 0x0000004a37378224 */ /* 0x000fc400078e02ff */
[--C-:B------:R-:W-:Y:S01]  /*4b60*/  @!P2 IMAD.X R11, R7, 0x1, R82.reuse, P4 ;  /* 0x00000001070ba824 */ /* 0x100fe200020e0652 */
[----:B------:R-:W-:Y:S01]  /*4b70*/  ISETP.LT.OR P4, PT, R3, 0x2, !P5 ;  /* 0x000000020300780c */ /* 0x000fe20006f81670 */
[----:B------:R-:W-:Y:S01]  /*4b80*/  @!P0 IMAD.X R13, R7, 0x1, R82, P1 ;  /* 0x00000001070d8824 */ /* 0x000fe200008e0652 */
[----:B------:R-:W-:Y:S02]  /*4b90*/  ISETP.GE.AND P1, PT, R4, 0x109, PT ;  /* 0x000001090400780c */ /* 0x000fe40003f26270 */
[----:B------:R0:W-:Y:S01]  /*4ba0*/  @!P2 STG.E.U8 desc[UR36][R10.64+0x18], R41 ;  /* 0x000018290a00a986 */ /* 0x0001e2000c101124 */
[----:B------:R-:W-:Y:S01]  /*4bb0*/  @!P3 IADD3 R4, P2, R8, R77, RZ ;  /* 0x0000004d0804b210 */ /* 0x000fe20007f5e0ff */
[----:B-1----:R-:W-:Y:S02]  /*4bc0*/  @!P3 IMAD R21, R24, R74, RZ ;  /* 0x0000004a1815b224 */ /* 0x002fe400078e02ff */
[----:B------:R1:W-:Y:S01]  /*4bd0*/  @!P0 STG.E.U8 desc[UR36][R12.64+0x19], R55 ;  /* 0x000019370c008986 */ /* 0x0003e2000c101124 */
[----:B------:R-:W-:Y:S01]  /*4be0*/  ISETP.LT.OR P0, PT, R3, 0x1, !P1 ;  /* 0x000000010300780c */ /* 0x000fe20004f01670 */
[----:B------:R-:W-:-:S03]  /*4bf0*/  @!P3 IMAD.X R5, R9, 0x1, R80, P2 ;  /* 0x000000010905b824 */ /* 0x000fc600010e0650 */
[----:B------:R-:W-:Y:S01]  /*4c00*/  @!P4 IADD3 R14, P2, R8, R77, RZ ;  /* 0x0000004d080ec210 */ /* 0x000fe20007f5e0ff */
[----:B------:R-:W-:Y:S01]  /*4c10*/  @!P4 IMAD R25, R25, R74, RZ ;  /* 0x0000004a1919c224 */ /* 0x000fe200078e02ff */
[----:B------:R-:W-:Y:S01]  /*4c20*/  @!P3 STG.E.U8 desc[UR36][R4.64], R21 ;  /* 0x000000150400b986 */ /* 0x000fe2000c101124 */
[----:B------:R-:W-:Y:S02]  /*4c30*/  ISETP.LT.OR P3, PT, R3, 0x2, !P1 ;  /* 0x000000020300780c */ /* 0x000fe40004f61670 */
[----:B------:R-:W-:-:S04]  /*4c40*/  @!P4 IMAD.X R15, R9, 0x1, R80, P2 ;  /* 0x00000001090fc824 */ /* 0x000fc800010e0650 */
[----:B0-----:R-:W-:Y:S01]  /*4c50*/  @!P0 IADD3 R10, P2, R6, R77, RZ ;  /* 0x0000004d060a8210 */ /* 0x001fe20007f5e0ff */
[----:B------:R0:W-:Y:S01]  /*4c60*/  @!P4 STG.E.U8 desc[UR36][R14.64+0x1], R25 ;  /* 0x000001190e00c986 */ /* 0x0001e2000c101124 */
[----:B------:R-:W-:Y:S01]  /*4c70*/  ISETP.LT.OR P4, PT, R3, 0x9, !P5 ;  /* 0x000000090300780c */ /* 0x000fe20006f81670 */
[----:B------:R-:W-:Y:S02]  /*4c80*/  @!P0 IMAD R41, R26, R74, RZ ;  /* 0x0000004a1a298224 */ /* 0x000fe400078e02ff */
[----:B------:R-:W-:Y:S02]  /*4c90*/  @!P0 IMAD.X R11, R7, 0x1, R80, P2 ;  /* 0x00000001070b8824 */ /* 0x000fe400010e0650 */
[----:B-1----:R-:W-:Y:S01]  /*4ca0*/  @!P3 IADD3 R12, P2, R77, R6, RZ ;  /* 0x000000064d0cb210 */ /* 0x002fe20007f5e0ff */
[----:B------:R-:W-:Y:S02]  /*4cb0*/  @!P3 IMAD R27, R27, R74, RZ ;  /* 0x0000004a1b1bb224 */ /* 0x000fe400078e02ff */
[----:B------:R-:W-:Y:S01]  /*4cc0*/  @!P0 STG.E.U8 desc[UR36][R10.64], R41 ;  /* 0x000000290a008986 */ /* 0x000fe2000c101124 */
[----:B------:R-:W-:Y:S01]  /*4cd0*/  ISETP.LT.OR P0, PT, R3, 0xa, !P5 ;  /* 0x0000000a0300780c */ /* 0x000fe20006f01670 */
[----:B------:R-:W-:-:S03]  /*4ce0*/  @!P3 IMAD.X R13, R80, 0x1, R7, P2 ;  /* 0x00000001500db824 */ /* 0x000fc600010e0607 */
[----:B------:R-:W-:Y:S01]  /*4cf0*/  @!P4 IADD3 R20, P2, R8, R77, RZ ;  /* 0x0000004d0814c210 */ /* 0x000fe20007f5e0ff */
[----:B0-----:R-:W-:Y:S01]  /*4d00*/  @!P4 IMAD R25, R28, R74, RZ ;  /* 0x0000004a1c19c224 */ /* 0x001fe200078e02ff */
[----:B------:R0:W-:Y:S01]  /*4d10*/  @!P3 STG.E.U8 desc[UR36][R12.64+0x1], R27 ;  /* 0x0000011b0c00b986 */ /* 0x0001e2000c101124 */
[----:B------:R-:W-:Y:S02]  /*4d20*/  ISETP.LT.OR P3, PT, R3, 0x9, !P1 ;  /* 0x000000090300780c */ /* 0x000fe40004f61670 */
[----:B------:R-:W-:-:S04]  /*4d30*/  @!P4 IMAD.X R21, R9, 0x1, R80, P2 ;  /* 0x000000010915c824 */ /* 0x000fc800010e0650 */
[-C--:B------:R-:W-:Y:S01]  /*4d40*/  @!P0 IADD3 R14, P2, R8, R77.reuse, RZ ;  /* 0x0000004d080e8210 */ /* 0x080fe20007f5e0ff */
[----:B------:R1:W-:Y:S01]  /*4d50*/  @!P4 STG.E.U8 desc[UR36][R20.64+0x8], R25 ;  /* 0x000008191400c986 */ /* 0x0003e2000c101124 */
[----:B------:R-:W-:Y:S01]  /*4d60*/  ISETP.LT.OR P4, PT, R3, 0xa, !P1 ;  /* 0x0000000a0300780c */ /* 0x000fe20004f81670 */
[-C--:B------:R-:W-:Y:S02]  /*4d70*/  @!P0 IMAD R29, R29, R74.reuse, RZ ;  /* 0x0000004a1d1d8224 */ /* 0x080fe400078e02ff */
[--C-:B------:R-:W-:Y:S02]  /*4d80*/  @!P0 IMAD.X R15, R9, 0x1, R80.reuse, P2 ;  /* 0x00000001090f8824 */ /* 0x100fe400010e0650 */
[----:B------:R-:W-:Y:S01]  /*4d90*/  @!P3 IADD3 R4, P2, R6, R77, RZ ;  /* 0x0000004d0604b210 */ /* 0x000fe20007f5e0ff */
[----:B0-----:R-:W-:Y:S02]  /*4da0*/  @!P3 IMAD R27, R30, R74, RZ ;  /* 0x0000004a1e1bb224 */ /* 0x001fe400078e02ff */
[----:B------:R0:W-:Y:S01]  /*4db0*/  @!P0 STG.E.U8 desc[UR36][R14.64+0x9], R29 ;  /* 0x0000091d0e008986 */ /* 0x0001e2000c101124 */
[----:B------:R-:W-:Y:S01]  /*4dc0*/  ISETP.LT.OR P0, PT, R3, 0x11, !P5 ;  /* 0x000000110300780c */ /* 0x000fe20006f01670 */
[----:B------:R-:W-:-:S03]  /*4dd0*/  @!P3 IMAD.X R5, R7, 0x1, R80, P2 ;  /* 0x000000010705b824 */ /* 0x000fc600010e0650 */
[----:B------:R-:W-:Y:S01]  /*4de0*/  @!P4 IADD3 R10, P2, R6, R77, RZ ;  /* 0x0000004d060ac210 */ /* 0x000fe20007f5e0ff */
[----:B------:R-:W-:Y:S01]  /*4df0*/  @!P4 IMAD R31, R31, R74, RZ ;  /* 0x0000004a1f1fc224 */ /* 0x000fe200078e02ff */
[----:B------:R2:W-:Y:S01]  /*4e00*/  @!P3 STG.E.U8 desc[UR36][R4.64+0x8], R27 ;  /* 0x0000081b0400b986 */ /* 0x0005e2000c101124 */
[----:B------:R-:W-:Y:S02]  /*4e10*/  ISETP.LT.OR P3, PT, R3, 0x12, !P5 ;  /* 0x000000120300780c */ /* 0x000fe40006f61670 */
[----:B------:R-:W-:-:S04]  /*4e20*/  @!P4 IMAD.X R11, R7, 0x1, R80, P2 ;  /* 0x00000001070bc824 */ /* 0x000fc800010e0650 */
[-C--:B------:R-:W-:Y:S01]  /*4e30*/  @!P0 IADD3 R12, P2, R8, R77.reuse, RZ ;  /* 0x0000004d080c8210 */ /* 0x080fe20007f5e0ff */
[----:B------:R3:W-:Y:S01]  /*4e40*/  @!P4 STG.E.U8 desc[UR36][R10.64+0x9], R31 ;  /* 0x0000091f0a00c986 */ /* 0x0007e2000c101124 */
[----:B------:R-:W-:Y:S01]  /*4e50*/  ISETP.LT.OR P4, PT, R3, 0x11, !P1 ;  /* 0x000000110300780c */ /* 0x000fe20004f81670 */
[-C--:B-1----:R-:W-:Y:S02]  /*4e60*/  @!P0 IMAD R21, R32, R74.reuse, RZ ;  /* 0x0000004a20158224 */ /* 0x082fe400078e02ff */
[--C-:B------:R-:W-:Y:S02]  /*4e70*/  @!P0 IMAD.X R13, R9, 0x1, R80.reuse, P2 ;  /* 0x00000001090d8824 */ /* 0x100fe400010e0650 */
[----:B0-----:R-:W-:Y:S01]  /*4e80*/  @!P3 IADD3 R14, P2, R8, R77, RZ ;  /* 0x0000004d080eb210 */ /* 0x001fe20007f5e0ff */
[----:B------:R-:W-:Y:S02]  /*4e90*/  @!P3 IMAD R33, R33, R74, RZ ;  /* 0x0000004a2121b224 */ /* 0x000fe400078e02ff */
[----:B------:R0:W-:Y:S01]  /*4ea0*/  @!P0 STG.E.U8 desc[UR36][R12.64+0x10], R21 ;  /* 0x000010150c008986 */ /* 0x0001e2000c101124 */
[----:B------:R-:W-:Y:S01]  /*4eb0*/  ISETP.LT.OR P0, PT, R3, 0x12, !P1 ;  /* 0x000000120300780c */ /* 0x000fe20004f01670 */
[----:B------:R-:W-:-:S03]  /*4ec0*/  @!P3 IMAD.X R15, R9, 0x1, R80, P2 ;  /* 0x00000001090fb824 */ /* 0x000fc600010e0650 */
[-C--:B--2---:R-:W-:Y:S01]  /*4ed0*/  @!P4 IADD3 R4, P2, R6, R77.reuse, RZ ;  /* 0x0000004d0604c210 */ /* 0x084fe20007f5e0ff */
[-C--:B------:R-:W-:Y:S01]  /*4ee0*/  @!P4 IMAD R25, R34, R74.reuse, RZ ;  /* 0x0000004a2219c224 */ /* 0x080fe200078e02ff */
[----:B------:R1:W-:Y:S03]  /*4ef0*/  @!P3 STG.E.U8 desc[UR36][R14.64+0x11], R33 ;  /* 0x000011210e00b986 */ /* 0x0003e6000c101124 */
[----:B------:R-:W-:Y:S01]  /*4f00*/  @!P4 IMAD.X R5, R7, 0x1, R80, P2 ;  /* 0x000000010705c824 */ /* 0x000fe200010e0650 */
[C---:B------:R-:W-:Y:S02]  /*4f10*/  ISETP.LT.OR P2, PT, R3.reuse, 0x19, !P5 ;  /* 0x000000190300780c */ /* 0x040fe40006f41670 */
[----:B------:R-:W-:Y:S01]  /*4f20*/  ISETP.LT.OR P5, PT, R3, 0x1a, !P5 ;  /* 0x0000001a0300780c */ /* 0x000fe20006fa1670 */
[----:B------:R-:W-:Y:S01]  /*4f30*/  @!P0 IMAD R35, R35, R74, RZ ;  /* 0x0000004a23238224 */ /* 0x000fe200078e02ff */
[----:B---3--:R-:W-:Y:S01]  /*4f40*/  @!P0 IADD3 R10, P3, R6, R77, RZ ;  /* 0x0000004d060a8210 */ /* 0x008fe20007f7e0ff */
[----:B------:R2:W-:Y:S01]  /*4f50*/  @!P4 STG.E.U8 desc[UR36][R4.64+0x10], R25 ;  /* 0x000010190400c986 */ /* 0x0005e2000c101124 */
[----:B------:R-:W-:-:S02]  /*4f60*/  ISETP.LT.OR P4, PT, R3, 0x19, !P1 ;  /* 0x000000190300780c */ /* 0x000fc40004f81670 */
[----:B------:R-:W-:Y:S01]  /*4f70*/  ISETP.LT.OR P1, PT, R3, 0x1a, !P1 ;  /* 0x0000001a0300780c */ /* 0x000fe20004f21670 */
[----:B------:R-:W-:-:S04]  /*4f80*/  @!P0 IMAD.X R11, R7, 0x1, R80, P3 ;  /* 0x00000001070b8824 */ /* 0x000fc800018e0650 */
[-C--:B------:R-:W-:Y:S01]  /*4f90*/  @!P2 IMAD R3, R36, R74.reuse, RZ ;  /* 0x0000004a2403a224 */ /* 0x080fe200078e02ff */
[----:B------:R4:W-:Y:S01]  /*4fa0*/  @!P0 STG.E.U8 desc[UR36][R10.64+0x11], R35 ;  /* 0x000011230a008986 */ /* 0x0009e2000c101124 */
[CC--:B0-----:R-:W-:Y:S01]  /*4fb0*/  @!P2 IADD3 R12, P0, R8.reuse, R77.reuse, RZ ;  /* 0x0000004d080ca210 */ /* 0x0c1fe20007f1e0ff */
[-C--:B------:R-:W-:Y:S01]  /*4fc0*/  @!P5 IMAD R37, R37, R74.reuse, RZ ;  /* 0x0000004a2525d224 */ /* 0x080fe200078e02ff */
[-C--:B------:R-:W-:Y:S02]  /*4fd0*/  @!P5 IADD3 R8, P3, R8, R77.reuse, RZ ;  /* 0x0000004d0808d210 */ /* 0x080fe40007f7e0ff */
[-C--:B-1----:R-:W-:Y:S02]  /*4fe0*/  @!P4 IMAD R15, R38, R74.reuse, RZ ;  /* 0x0000004a260fc224 */ /* 0x082fe400078e02ff */
[C-C-:B------:R-:W-:Y:S01]  /*4ff0*/  @!P2 IMAD.X R13, R9.reuse, 0x1, R80.reuse, P0 ;  /* 0x00000001090da824 */ /* 0x140fe200000e0650 */
[CC--:B--2---:R-:W-:Y:S01]  /*5000*/  @!P4 IADD3 R4, P0, R6.reuse, R77.reuse, RZ ;  /* 0x0000004d0604c210 */ /* 0x0c4fe20007f1e0ff */
[--C-:B------:R-:W-:Y:S01]  /*5010*/  @!P5 IMAD.X R9, R9, 0x1, R80.reuse, P3 ;  /* 0x000000010909d824 */ /* 0x100fe200018e0650 */
[----:B------:R-:W-:Y:S01]  /*5020*/  @!P1 IADD3 R6, P3, R6, R77, RZ ;  /* 0x0000004d06069210 */ /* 0x000fe20007f7e0ff */
[----:B------:R-:W-:Y:S01]  /*5030*/  @!P1 IMAD R39, R39, R74, RZ ;  /* 0x0000004a27279224 */ /* 0x000fe200078e02ff */
[----:B------:R4:W-:Y:S01]  /*5040*/  @!P2 STG.E.U8 desc[UR36][R12.64+0x18], R3 ;  /* 0x000018030c00a986 */ /* 0x0009e2000c101124 */
[----:B------:R-:W-:-:S02]  /*5050*/  @!P4 IMAD.X R5, R7, 0x1, R80, P0 ;  /* 0x000000010705c824 */ /* 0x000fc400000e0650 */
[----:B------:R-:W-:Y:S01]  /*5060*/  @!P1 IMAD.X R7, R7, 0x1, R80, P3 ;  /* 0x0000000107079824 */ /* 0x000fe200018e0650 */
[----:B------:R4:W-:Y:S04]  /*5070*/  @!P5 STG.E.U8 desc[UR36][R8.64+0x19], R37 ;  /* 0x000019250800d986 */ /* 0x0009e8000c101124 */
[----:B------:R4:W-:Y:S04]  /*5080*/  @!P4 STG.E.U8 desc[UR36][R4.64+0x18], R15 ;  /* 0x0000180f0400c986 */ /* 0x0009e8000c101124 */
[----:B------:R4:W-:Y:S02]  /*5090*/  @!P1 STG.E.U8 desc[UR36][R6.64+0x19], R39 ;  /* 0x0000192706009986 */ /* 0x0009e4000c101124 */
.L_x_73:
[----:B------:R-:W-:Y:S05]  /*50a0*/  BSYNC B0 ;  /* 0x0000000000007941 */ /* 0x000fea0003800000 */
.L_x_33:
[----:B------:R-:W-:Y:S01]  /*50b0*/  ULDC UR4, c[0x0][0xc] ;  /* 0x0000030000047ab9 */ /* 0x000fe20000000800 */
[----:B------:R-:W-:Y:S01]  /*50c0*/  ULDC UR5, c[0x0][0x10] ;  /* 0x0000040000057ab9 */ /* 0x000fe20000000800 */
[----:B----4-:R-:W2:Y:S01]  /*50d0*/  LDC R3, c[0x0][0x14] ;  /* 0x00000500ff037b82 */ /* 0x010ea20000000800 */
[----:B------:R-:W-:Y:S01]  /*50e0*/  UIMAD.WIDE.U32 UR4, UR4, UR5, URZ ;  /* 0x00000005040472a5 */ /* 0x000fe2000f8e003f */
[----:B------:R-:W-:Y:S02]  /*50f0*/  IMAD.MOV.U32 R86, RZ, RZ, -0x1 ;  /* 0xffffffffff567424 */ /* 0x000fe400078e00ff */
[----:B------:R-:W-:-:S03]  /*5100*/  IMAD.MOV.U32 R84, RZ, RZ, -0x1 ;  /* 0xffffffffff547424 */ /* 0x000fc600078e00ff */
[----:B--2---:R-:W-:-:S04]  /*5110*/  IMAD.WIDE.U32 R16, R3, UR4, R16 ;  /* 0x0000000403107c25 */ /* 0x004fc8000f8e0010 */
[----:B------:R-:W-:Y:S01]  /*5120*/  IMAD R3, R3, UR5, RZ ;  /* 0x0000000503037c24 */ /* 0x000fe2000f8e02ff */
[----:B------:R-:W-:Y:S02]  /*5130*/  ULDC.64 UR4, c[0x0][0x650] ;  /* 0x0001940000047ab9 */ /* 0x000fe40000000a00 */
[----:B------:R-:W-:Y:S01]  /*5140*/  ISETP.GE.U32.AND P0, PT, R16, UR4, PT ;  /* 0x0000000410007c0c */ /* 0x000fe2000bf06070 */
[--C-:B------:R-:W-:Y:S01]  /*5150*/  IMAD.IADD R17, R17, 0x1, R3.reuse ;  /* 0x0000000111117824 */ /* 0x100fe200078e0203 */
[----:B------:R-:W-:-:S04]  /*5160*/  PRMT R3, RZ, 0x7610, R3 ;  /* 0x00007610ff037816 */ /* 0x000fc80000000003 */
[----:B------:R-:W-:-:S13]  /*5170*/  ISETP.GE.U32.AND.EX P0, PT, R17, UR5, PT, P0 ;  /* 0x0000000511007c0c */ /* 0x000fda000bf06100 */
[----:B------:R-:W-:Y:S05]  /*5180*/  @P0 BRA `(.L_x_74) ;  /* 0x0000000400640947 */ /* 0x000fea0003800000 */
[----:B------:R-:W2:Y:S01]  /*5190*/  S2R R12, SR_CTAID.X ;  /* 0x00000000000c7919 */ /* 0x000ea20000002500 */
[----:B------:R-:W4:Y:S01]  /*51a0*/  LDC.64 R10, c[0x0][0x628] ;  /* 0x00018a00ff0a7b82 */ /* 0x000f220000000a00 */
[----:B------:R-:W-:Y:S01]  /*51b0*/  ULDC UR4, c[0x0][0x150] ;  /* 0x0000540000047ab9 */ /* 0x000fe20000000800 */
[----:B------:R-:W-:Y:S01]  /*51c0*/  IMAD.MOV.U32 R8, RZ, RZ, R16 ;  /* 0x000000ffff087224 */ /* 0x000fe200078e0010 */
[----:B------:R-:W0:Y:S01]  /*51d0*/  S2R R24, SR_CTAID.Y ;  /* 0x0000000000187919 */ /* 0x000e220000002600 */
[----:B------:R-:W-:-:S04]  /*51e0*/  IMAD.MOV.U32 R9, RZ, RZ, R17 ;  /* 0x000000ffff097224 */ /* 0x000fc800078e0011 */
[----:B------:R-:W0:Y:S08]  /*51f0*/  LDC R21, c[0x0][0x144] ;  /* 0x00005100ff157b82 */ /* 0x000e300000000800 */
[----:B------:R-:W0:Y:S08]  /*5200*/  LDC R0, c[0x0][0x630] ;  /* 0x00018c00ff007b82 */ /* 0x000e300000000800 */
[----:B------:R-:W0:Y:S01]  /*5210*/  LDC.64 R14, c[0x0][0x620] ;  /* 0x00018800ff0e7b82 */ /* 0x000e220000000a00 */
[----:B----4-:R-:W-:-:S04]  /*5220*/  ISETP.NE.U32.AND P0, PT, R10, RZ, PT ;  /* 0x000000ff0a00720c */ /* 0x010fc80003f05070 */
[----:B------:R-:W-:Y:S02]  /*5230*/  ISETP.NE.AND.EX P0, PT, R11, RZ, PT, P0 ;  /* 0x000000ff0b00720c */ /* 0x000fe40003f05300 */
[----:B--2---:R-:W-:-:S05]  /*5240*/  I2FP.F32.U32 R3, R12 ;  /* 0x0000000c00037245 */ /* 0x004fca0000201000 */
[----:B------:R-:W-:-:S04]  /*5250*/  FMUL R3, R3, UR4 ;  /* 0x0000000403037c20 */ /* 0x000fc80008400000 */
[----:B------:R2:W4:Y:S02]  /*5260*/  F2I.U32.TRUNC.NTZ R20, R3 ;  /* 0x0000000300147305 */ /* 0x000524000020f000 */
[----:B------:R-:W-:Y:S05]  /*5270*/  @!P0 BRA `(.L_x_75) ;  /* 0x0000000000288947 */ /* 0x000fea0003800000 */
[----:B--2---:R-:W2:Y:S02]  /*5280*/  LDC R3, c[0x0][0x634] ;  /* 0x00018d00ff037b82 */ /* 0x004ea40000000800 */
[----:B--2---:R-:W-:-:S05]  /*5290*/  IADD3 R3, P0, R16, R3, RZ ;  /* 0x0000000310037210 */ /* 0x004fca0007f1e0ff */
[----:B------:R-:W-:-:S04]  /*52a0*/  IMAD.X R13, RZ, RZ, R17, P0 ;  /* 0x000000ffff0d7224 */ /* 0x000fc800000e0611 */
[----:B-1----:R-:W-:-:S04]  /*52b0*/  IMAD.WIDE.U32 R4, R13, R10, RZ ;  /* 0x0000000a0d047225 */ /* 0x002fc800078e00ff */
[----:B---3--:R-:W-:-:S04]  /*52c0*/  IMAD.WIDE.U32 R6, P0, R3, R11, R4 ;  /* 0x0000000b03067225 */ /* 0x008fc80007800004 */
[----:B------:R-:W-:-:S04]  /*52d0*/  IMAD.WIDE.U32 R4, R3, R10, RZ ;  /* 0x0000000a03047225 */ /* 0x000fc800078e00ff */
[----:B------:R-:W-:Y:S01]  /*52e0*/  IMAD.X R9, RZ, RZ, RZ, P0 ;  /* 0x000000ffff097224 */ /* 0x000fe200000e06ff */
[----:B------:R-:W-:Y:S01]  /*52f0*/  IADD3 RZ, P0, R5, R6, RZ ;  /* 0x0000000605ff7210 */ /* 0x000fe20007f1e0ff */
[----:B------:R-:W-:-:S04]  /*5300*/  IMAD.MOV.U32 R8, RZ, RZ, R7 ;  /* 0x000000ffff087224 */ /* 0x000fc800078e0007 */
[----:B------:R-:W-:-:S08]  /*5310*/  IMAD.WIDE.U32.X R8, R13, R11, R8, P0 ;  /* 0x0000000b0d087225 */ /* 0x000fd000000e0408 */
.L_x_75:
[----:B------:R-:W1:Y:S01]  /*5320*/  LDC.64 R28, c[0x0][0x640] ;  /* 0x00019000ff1c7b82 */ /* 0x000e620000000a00 */
[-CC-:B0-----:R-:W-:Y:S01]  /*5330*/  SHF.R.U64 R84, R8, R0.reuse, R9.reuse ;  /* 0x0000000008547219 */ /* 0x181fe20000001209 */
[----:B----4-:R-:W-:Y:S01]  /*5340*/  IMAD.MOV R20, RZ, RZ, -R20 ;  /* 0x000000ffff147224 */ /* 0x010fe200078e0a14 */
[----:B------:R-:W-:Y:S01]  /*5350*/  SHF.R.U32.HI R0, RZ, R0, R9 ;  /* 0x00000000ff007219 */ /* 0x000fe20000011609 */
[----:B------:R-:W-:Y:S01]  /*5360*/  ULDC UR4, c[0x0][0x154] ;  /* 0x0000550000047ab9 */ /* 0x000fe20000000800 */
[----:B--2---:R-:W-:Y:S01]  /*5370*/  IADD3 R3, P0, RZ, -R84, RZ ;  /* 0x80000054ff037210 */ /* 0x004fe20007f1e0ff */
[----:B------:R-:W-:Y:S02]  /*5380*/  IMAD R21, R21, R20, R12 ;  /* 0x0000001415157224 */ /* 0x000fe400078e020c */
[----:B---3--:R-:W0:Y:S01]  /*5390*/  LDC R6, c[0x0][0x618] ;  /* 0x00018600ff067b82 */ /* 0x008e220000000800 */
[----:B------:R-:W-:Y:S02]  /*53a0*/  IMAD.MOV.U32 R7, RZ, RZ, 0x1 ;  /* 0x00000001ff077424 */ /* 0x000fe400078e00ff */
[----:B-1----:R-:W-:-:S04]  /*53b0*/  IMAD.X R5, RZ, RZ, ~R0, P0 ;  /* 0x000000ffff057224 */ /* 0x002fc800000e0e00 */
[-C--:B------:R-:W-:Y:S01]  /*53c0*/  IMAD R0, R5, R14.reuse, RZ ;  /* 0x0000000e05007224 */ /* 0x080fe200078e02ff */
[----:B------:R-:W1:Y:S01]  /*53d0*/  LDC R8, c[0x0][0x608] ;  /* 0x00018200ff087b82 */ /* 0x000e620000000800 */
[----:B------:R-:W-:-:S04]  /*53e0*/  IMAD.WIDE.U32 R4, R3, R14, R16 ;  /* 0x0000000e03047225 */ /* 0x000fc800078e0010 */
[----:B------:R-:W-:Y:S01]  /*53f0*/  IMAD R3, R3, R15, R0 ;  /* 0x0000000f03037224 */ /* 0x000fe200078e0200 */
[----:B------:R-:W-:Y:S02]  /*5400*/  I2FP.F32.U32 R0, R24 ;  /* 0x0000001800007245 */ /* 0x000fe40000201000 */
[----:B------:R-:W2:Y:S01]  /*5410*/  LDC R26, c[0x0][0x658] ;  /* 0x00019600ff1a7b82 */ /* 0x000ea20000000800 */
[----:B------:R-:W-:Y:S01]  /*5420*/  IMAD.IADD R3, R5, 0x1, R3 ;  /* 0x0000000105037824 */ /* 0x000fe200078e0203 */
[----:B------:R-:W-:Y:S01]  /*5430*/  ISETP.NE.U32.AND P0, PT, R28, RZ, PT ;  /* 0x000000ff1c00720c */ /* 0x000fe20003f05070 */
[----:B------:R-:W-:Y:S01]  /*5440*/  FMUL R0, R0, UR4 ;  /* 0x0000000400007c20 */ /* 0x000fe20008400000 */
[----:B------:R-:W-:Y:S02]  /*5450*/  IMAD.MOV.U32 R5, RZ, RZ, -0x1 ;  /* 0xffffffffff057424 */ /* 0x000fe400078e00ff */
[----:B------:R-:W-:Y:S01]  /*5460*/  ISETP.NE.AND.EX P0, PT, R29, RZ, PT, P0 ;  /* 0x000000ff1d00720c */ /* 0x000fe20003f05300 */
[----:B------:R3:W4:Y:S01]  /*5470*/  F2I.U32.TRUNC.NTZ R13, R0 ;  /* 0x00000000000d7305 */ /* 0x000722000020f000 */
[----:B------:R-:W3:Y:S01]  /*5480*/  LDC R15, c[0x0][0x148] ;  /* 0x00005200ff0f7b82 */ /* 0x000ee20000000800 */
[----:B0-----:R-:W-:-:S02]  /*5490*/  SHF.R.U64 R12, R4, R6, R3 ;  /* 0x00000006040c7219 */ /* 0x001fc40000001203 */
[----:B------:R-:W-:-:S05]  /*54a0*/  SHF.R.U32.HI R3, RZ, R6, R3 ;  /* 0x00000006ff037219 */ /* 0x000fca0000011603 */
[----:B------:R-:W0:Y:S01]  /*54b0*/  LDC R20, c[0x0][0x600] ;  /* 0x00018000ff147b82 */ /* 0x000e220000000800 */
[-CC-:B-1----:R-:W-:Y:S02]  /*54c0*/  SHF.R.U64 R10, R12, R8.reuse, R3.reuse ;  /* 0x000000080c0a7219 */ /* 0x182fe40000001203 */
[----:B------:R-:W-:-:S05]  /*54d0*/  SHF.R.U32.HI R3, RZ, R8, R3 ;  /* 0x00000008ff037219 */ /* 0x000fca0000011603 */
[----:B------:R-:W1:Y:S01]  /*54e0*/  LDC R27, c[0x0][0x648] ;  /* 0x00019200ff1b7b82 */ /* 0x000e620000000800 */
[-C--:B--2---:R-:W-:Y:S02]  /*54f0*/  SHF.L.U32 R4, R5, R26.reuse, RZ ;  /* 0x0000001a05047219 */ /* 0x084fe400000006ff */
[-CC-:B------:R-:W-:Y:S02]  /*5500*/  SHF.R.U64 R14, R10, R26.reuse, R3.reuse ;  /* 0x0000001a0a0e7219 */ /* 0x180fe40000001203 */
[----:B------:R-:W-:Y:S02]  /*5510*/  SHF.R.U32.HI R5, RZ, R26, R3 ;  /* 0x0000001aff057219 */ /* 0x000fe40000011603 */
[----:B------:R-:W-:Y:S01]  /*5520*/  LOP3.LUT R25, RZ, R4, RZ, 0x33, !PT ;  /* 0x00000004ff197212 */ /* 0x000fe200078e33ff */
[----:B------:R-:W2:Y:S01]  /*5530*/  LDC R30, c[0x0][0x638] ;  /* 0x00018e00ff1e7b82 */ /* 0x000ea20000000800 */
[----:B------:R-:W-:Y:S01]  /*5540*/  SHF.L.U32 R26, R7, R26, RZ ;  /* 0x0000001a071a7219 */ /* 0x000fe200000006ff */
[----:B------:R-:W-:-:S06]  /*5550*/  IMAD.MOV.U32 R4, RZ, RZ, R14 ;  /* 0x000000ffff047224 */ /* 0x000fcc00078e000e */
[----:B------:R-:W0:Y:S01]  /*5560*/  LDC R31, c[0x0][0x610] ;  /* 0x00018400ff1f7b82 */ /* 0x000e220000000800 */
[----:B----4-:R-:W-:Y:S05]  /*5570*/  @!P0 BRA `(.L_x_76) ;  /* 0x0000000000288947 */ /* 0x010fea0003800000 */
        /* <DEDUP_REMOVED lines=10> */
.L_x_76:
[----:B------:R-:W-:Y:S01]  /*5620*/  ISETP.NE.AND P0, PT, R2, 0x1, PT ;  /* 0x000000010200780c */ /* 0x000fe20003f05270 */
[----:B0-----:R-:W-:Y:S01]  /*5630*/  VIADD R7, R20, 0xffffffff ;  /* 0xffffffff14077836 */ /* 0x001fe20000000000 */
[----:B-1-3--:R-:W-:Y:S01]  /*5640*/  SHF.R.U64 R0, R4, R27, R5 ;  /* 0x0000001b04007219 */ /* 0x00afe20000001205 */
[----:B------:R-:W-:Y:S01]  /*5650*/  IMAD.MOV R13, RZ, RZ, -R13 ;  /* 0x000000ffff0d7224 */ /* 0x000fe200078e0a0d */
[----:B------:R-:W-:Y:S01]  /*5660*/  LOP3.LUT R5, R10, R25, RZ, 0xc0, !PT ;  /* 0x000000190a057212 */ /* 0x000fe200078ec0ff */
[----:B------:R-:W-:Y:S01]  /*5670*/  IMAD.MOV.U32 R4, RZ, RZ, 0x1 ;  /* 0x00000001ff047424 */ /* 0x000fe200078e00ff */
[----:B------:R-:W-:Y:S01]  /*5680*/  LOP3.LUT R12, R12, R7, RZ, 0xc0, !PT ;  /* 0x000000070c0c7212 */ /* 0x000fe200078ec0ff */
[----:B------:R-:W-:Y:S02]  /*5690*/  IMAD.MOV R3, RZ, RZ, -R0 ;  /* 0x000000ffff037224 */ /* 0x000fe400078e0a00 */
[----:B------:R-:W-:Y:S02]  /*56a0*/  IMAD R0, R26, R0, R5 ;  /* 0x000000001a007224 */ /* 0x000fe400078e0205 */
[----:B--2---:R-:W-:-:S02]  /*56b0*/  IMAD R3, R3, R30, R14 ;  /* 0x0000001e03037224 */ /* 0x004fc400078e020e */
[----:B------:R-:W-:Y:S02]  /*56c0*/  @P0 IMAD R21, R15, R13, R24 ;  /* 0x0000000d0f150224 */ /* 0x000fe400078e0218 */
[----:B------:R-:W-:Y:S01]  /*56d0*/  IMAD R5, R3, R20, R12 ;  /* 0x0000001403057224 */ /* 0x000fe200078e020c */
[----:B------:R-:W-:Y:S01]  /*56e0*/  PRMT R3, R4, 0x7610, R3 ;  /* 0x0000761004037816 */ /* 0x000fe20000000003 */
[----:B------:R-:W-:-:S05]  /*56f0*/  IMAD R0, R0, R31, R21 ;  /* 0x0000001f00007224 */ /* 0x000fca00078e0215 */
[----:B------:R-:W-:Y:S02]  /*5700*/  SEL R86, R5, R0, !P0 ;  /* 0x0000000005567207 */ /* 0x000fe40004000000 */
[----:B------:R-:W-:-:S07]  /*5710*/  SEL R0, R0, R5, !P0 ;  /* 0x0000000500007207 */ /* 0x000fce0004000000 */
.L_x_74:
[----:B------:R-:W-:Y:S01]  /*5720*/  LOP3.LUT P0, RZ, R3, 0xff, RZ, 0xc0, !PT ;  /* 0x000000ff03ff7812 */ /* 0x000fe2000780c0ff */
[----:B------:R-:W-:-:S12]  /*5730*/  IMAD.MOV.U32 R85, RZ, RZ, R0 ;  /* 0x000000ffff557224 */ /* 0x000fd800078e0000 */
[----:B------:R-:W-:Y:S05]  /*5740*/  @P0 BRA `(.L_x_77) ;  /* 0xffffffbc00240947 */ /* 0x000fea000383ffff */
[----:B------:R-:W-:Y:S05]  /*5750*/  EXIT ;  /* 0x000000000000794d */ /* 0x000fea0003800000 */
.L_x_8:
[----:B0-----:R-:W-:Y:S01]  /*5760*/  ULDC.64 UR4, c[0x0][0x650] ;  /* 0x0001940000047ab9 */ /* 0x001fe20000000a00 */
        /* <DEDUP_REMOVED lines=25> */
.L_x_79:
[----:B------:R-:W0:Y:S01]  /*5900*/  LDC.64 R28, c[0x0][0x640] ;  /* 0x00019000ff1c7b82 */ /* 0x000e220000000a00 */
[-CC-:B------:R-:W-:Y:S01]  /*5910*/  SHF.R.U64 R22, R14, R6.reuse, R15.reuse ;  /* 0x000000060e167219 */ /* 0x180fe2000000120f */
[----:B------:R-:W-:Y:S01]  /*5920*/  IMAD.MOV.U32 R30, RZ, RZ, 0x1 ;  /* 0x00000001ff1e7424 */ /* 0x000fe200078e00ff */
[----:B------:R-:W-:Y:S02]  /*5930*/  SHF.R.U32.HI R6, RZ, R6, R15 ;  /* 0x00000006ff067219 */ /* 0x000fe4000001160f */
[----:B------:R-:W-:-:S03]  /*5940*/  IADD3 R13, P0, RZ, -R22, RZ ;  /* 0x80000016ff0d7210 */ /* 0x000fc60007f1e0ff */
[----:B------:R-:W1:Y:S02]  /*5950*/  LDC R12, c[0x0][0x618] ;  /* 0x00018600ff0c7b82 */ /* 0x000e640000000800 */
[----:B------:R-:W-:-:S04]  /*5960*/  IMAD.X R11, RZ, RZ, ~R6, P0 ;  /* 0x000000ffff0b7224 */ /* 0x000fc800000e0e06 */
[-C--:B------:R-:W-:Y:S02]  /*5970*/  IMAD R6, R11, R26.reuse, RZ ;  /* 0x0000001a0b067224 */ /* 0x080fe400078e02ff */
[----:B------:R-:W2:Y:S01]  /*5980*/  LDC R14, c[0x0][0x608] ;  /* 0x00018200ff0e7b82 */ /* 0x000ea20000000800 */
[----:B------:R-:W-:-:S04]  /*5990*/  IMAD.WIDE.U32 R10, R13, R26, R16 ;  /* 0x0000001a0d0a7225 */ /* 0x000fc800078e0010 */
[----:B------:R-:W-:-:S03]  /*59a0*/  IMAD R13, R13, R27, R6 ;  /* 0x0000001b0d0d7224 */ /* 0x000fc600078e0206 */
[----:B------:R-:W3:Y:S01]  /*59b0*/  LDC R25, c[0x0][0x658] ;  /* 0x00019600ff197b82 */ /* 0x000ee20000000800 */
[----:B------:R-:W-:Y:S01]  /*59c0*/  IMAD.IADD R11, R11, 0x1, R13 ;  /* 0x000000010b0b7824 */ /* 0x000fe200078e020d */
[----:B0-----:R-:W-:-:S04]  /*59d0*/  ISETP.NE.U32.AND P0, PT, R28, RZ, PT ;  /* 0x000000ff1c00720c */ /* 0x001fc80003f05070 */
[----:B------:R-:W-:Y:S02]  /*59e0*/  ISETP.NE.AND.EX P0, PT, R29, RZ, PT, P0 ;  /* 0x000000ff1d00720c */ /* 0x000fe40003f05300 */
[----:B------:R-:W0:Y:S01]  /*59f0*/  LDC R20, c[0x0][0x600] ;  /* 0x00018000ff147b82 */ /* 0x000e220000000800 */
[-CC-:B-1----:R-:W-:Y:S01]  /*5a00*/  SHF.R.U64 R8, R10, R12.reuse, R11.reuse ;  /* 0x0000000c0a087219 */ /* 0x182fe2000000120b */
[----:B------:R-:W-:Y:S01]  /*5a10*/  IMAD.MOV.U32 R10, RZ, RZ, -0x1 ;  /* 0xffffffffff0a7424 */ /* 0x000fe200078e00ff */
[----:B------:R-:W-:-:S05]  /*5a20*/  SHF.R.U32.HI R11, RZ, R12, R11 ;  /* 0x0000000cff0b7219 */ /* 0x000fca000001160b */
[----:B------:R-:W1:Y:S01]  /*5a30*/  LDC R26, c[0x0][0x648] ;  /* 0x00019200ff1a7b82 */ /* 0x000e620000000800 */
[-CC-:B--2---:R-:W-:Y:S02]  /*5a40*/  SHF.R.U64 R21, R8, R14.reuse, R11.reuse ;  /* 0x0000000e08157219 */ /* 0x184fe4000000120b */
[----:B------:R-:W-:-:S05]  /*5a50*/  SHF.R.U32.HI R6, RZ, R14, R11 ;  /* 0x0000000eff067219 */ /* 0x000fca000001160b */
[----:B------:R-:W2:Y:S01]  /*5a60*/  LDC R27, c[0x0][0x638] ;  /* 0x00018e00ff1b7b82 */ /* 0x000ea20000000800 */
[-C--:B---3--:R-:W-:Y:S02]  /*5a70*/  SHF.L.U32 R10, R10, R25.reuse, RZ ;  /* 0x000000190a0a7219 */ /* 0x088fe400000006ff */
[-CC-:B------:R-:W-:Y:S02]  /*5a80*/  SHF.R.U64 R23, R21, R25.reuse, R6.reuse ;  /* 0x0000001915177219 */ /* 0x180fe40000001206 */
[----:B------:R-:W-:Y:S02]  /*5a90*/  LOP3.LUT R32, RZ, R10, RZ, 0x33, !PT ;  /* 0x0000000aff207212 */ /* 0x000fe400078e33ff */
[----:B------:R-:W-:Y:S01]  /*5aa0*/  SHF.R.U32.HI R11, RZ, R25, R6 ;  /* 0x00000019ff0b7219 */ /* 0x000fe20000011606 */
[----:B------:R-:W3:Y:S01]  /*5ab0*/  LDC R31, c[0x0][0x610] ;  /* 0x00018400ff1f7b82 */ /* 0x000ee20000000800 */
[----:B------:R-:W-:Y:S01]  /*5ac0*/  IMAD.MOV.U32 R10, RZ, RZ, R23 ;  /* 0x000000ffff0a7224 */ /* 0x000fe200078e0017 */
[----:B------:R-:W-:Y:S06]  /*5ad0*/  @!P0 BRA `(.L_x_80) ;  /* 0x0000000000288947 */ /* 0x000fec0003800000 */
        /* <DEDUP_REMOVED lines=10> */
.L_x_80:
[----:B------:R-:W-:Y:S02]  /*5b80*/  ISETP.NE.AND P0, PT, R2, 0x1, PT ;  /* 0x000000010200780c */ /* 0x000fe40003f05270 */
[----:B-1----:R-:W-:Y:S01]  /*5b90*/  SHF.R.U64 R6, R10, R26, R11 ;  /* 0x0000001a0a067219 */ /* 0x002fe2000000120b */
[----:B0-----:R-:W-:Y:S01]  /*5ba0*/  VIADD R11, R20, 0xffffffff ;  /* 0xffffffff140b7836 */ /* 0x001fe20000000000 */
[----:B------:R-:W-:Y:S02]  /*5bb0*/  SHF.L.U32 R30, R30, R25, RZ ;  /* 0x000000191e1e7219 */ /* 0x000fe400000006ff */
[----:B------:R-:W-:Y:S01]  /*5bc0*/  LOP3.LUT R5, R21, R32, RZ, 0xc0, !PT ;  /* 0x0000002015057212 */ /* 0x000fe200078ec0ff */
[----:B------:R-:W-:-:S04]  /*5bd0*/  IMAD.MOV R10, RZ, RZ, -R6 ;  /* 0x000000ffff0a7224 */ /* 0x000fc800078e0a06 */
[----:B------:R-:W-:Y:S01]  /*5be0*/  IMAD R6, R30, R6, R5 ;  /* 0x000000061e067224 */ /* 0x000fe200078e0205 */
[----:B------:R-:W-:Y:S01]  /*5bf0*/  LOP3.LUT R5, R8, R11, RZ, 0xc0, !PT ;  /* 0x0000000b08057212 */ /* 0x000fe200078ec0ff */
[----:B------:R-:W-:Y:S02]  /*5c00*/  @P0 IMAD R7, R9, R24, R4 ;  /* 0x0000001809070224 */ /* 0x000fe400078e0204 */
[----:B--2---:R-:W-:Y:S02]  /*5c10*/  IMAD R4, R10, R27, R23 ;  /* 0x0000001b0a047224 */ /* 0x004fe400078e0217 */
[----:B---3--:R-:W-:Y:S02]  /*5c20*/  IMAD R7, R6, R31, R7 ;  /* 0x0000001f06077224 */ /* 0x008fe400078e0207 */
[----:B------:R-:W-:Y:S02]  /*5c30*/  IMAD R4, R4, R20, R5 ;  /* 0x0000001404047224 */ /* 0x000fe400078e0205 */
[----:B------:R-:W-:-:S02]  /*5c40*/  IMAD.MOV.U32 R8, RZ, RZ, 0x1 ;  /* 0x00000001ff087424 */ /* 0x000fc400078e00ff */
[----:B------:R-:W-:Y:S01]  /*5c50*/  IMAD.MOV.U32 R6, RZ, RZ, R22 ;  /* 0x000000ffff067224 */ /* 0x000fe200078e0016 */
[----:B------:R-:W-:Y:S02]  /*5c60*/  SEL R20, R4, R7, !P0 ;  /* 0x0000000704147207 */ /* 0x000fe40004000000 */
[----:B------:R-:W-:-:S07]  /*5c70*/  SEL R21, R7, R4, !P0 ;  /* 0x0000000407157207 */ /* 0x000fce0004000000 */
.L_x_78:
[----:B------:R-:W-:-:S08]  /*5c80*/  NOP ;  /* 0x0000000000007918 */ /* 0x000fd00000000000 */
[----:B------:R-:W0:-:S00]  /*5c90*/  USETMAXREG.DEALLOC.CTAPOOL 0x28 ;  /* 0x00000028000079c8 */ /* 0x000e0000080e0500 */
[----:B0-----:R-:W-:-:S13]  /*5ca0*/  ISETP.NE.AND P0, PT, R3, RZ, PT ;  /* 0x000000ff0300720c */ /* 0x001fda0003f05270 */
[----:B------:R-:W-:Y:S05]  /*5cb0*/  @P0 EXIT ;  /* 0x000000000000094d */ /* 0x000fea0003800000 */
[----:B------:R-:W-:Y:S01]  /*5cc0*/  LOP3.LUT P0, RZ, R8, 0xff, RZ, 0xc0, !PT ;  /* 0x000000ff08ff7812 */ /* 0x000fe2000780c0ff */
[----:B------:R-:W-:Y:S02]  /*5cd0*/  IMAD.MOV.U32 R3, RZ, RZ, 0x1 ;  /* 0x00000001ff037424 */ /* 0x000fe400078e00ff */
[----:B------:R-:W-:-:S10]  /*5ce0*/  IMAD.MOV.U32 R8, RZ, RZ, RZ ;  /* 0x000000ffff087224 */ /* 0x000fd400078e00ff */
[----:B------:R-:W-:Y:S05]  /*5cf0*/  @!P0 BRA `(.L_x_81) ;  /* 0x0000000c004c8947 */ /* 0x000fea0003800000 */
[----:B------:R-:W0:Y:S01]  /*5d00*/  LDC R3, c[0x0][0x28c] ;  /* 0x0000a300ff037b82 */ /* 0x000e220000000800 */
[----:B------:R-:W1:Y:S01]  /*5d10*/  S2R R11, SR_CgaCtaId ;  /* 0x00000000000b7919 */ /* 0x000e620000008800 */
[----:B------:R-:W-:Y:S01]  /*5d20*/  ULDC UR5, c[0x0][0x658] ;  /* 0x0001960000057ab9 */ /* 0x000fe20000000800 */
[----:B------:R-:W-:Y:S01]  /*5d30*/  UMOV UR7, 0xffffffff ;  /* 0xffffffff00077882 */ /* 0x000fe20000000000 */
[----:B------:R-:W-:Y:S01]  /*5d40*/  ULDC UR6, c[0x0][0xc] ;  /* 0x0000030000067ab9 */ /* 0x000fe20000000800 */
[----:B------:R-:W-:Y:S01]  /*5d50*/  USHF.L.U32 UR8, UR7, UR5, URZ ;  /* 0x0000000507087299 */ /* 0x000fe2000800063f */
[----:B------:R-:W-:Y:S01]  /*5d60*/  BSSY B0, `(.L_x_81) ;  /* 0x00000cc000007945 */ /* 0x000fe20003800000 */
[----:B------:R-:W-:Y:S01]  /*5d70*/  UMOV UR9, 0x1 ;  /* 0x0000000100097882 */ /* 0x000fe20000000000 */
[----:B------:R-:W-:Y:S01]  /*5d80*/  ULDC UR7, c[0x0][0x10] ;  /* 0x0000040000077ab9 */ /* 0x000fe20000000800 */
[----:B------:R-:W-:Y:S01]  /*5d90*/  USHF.L.U32 UR18, UR9, UR5, URZ ;  /* 0x0000000509127299 */ /* 0x000fe2000800063f */
[----:B------:R-:W-:Y:S01]  /*5da0*/  IMAD.MOV.U32 R10, RZ, RZ, 0x1 ;  /* 0x00000001ff0a7424 */ /* 0x000fe200078e00ff */
[----:B------:R-:W-:Y:S01]  /*5db0*/  UIMAD.WIDE.U32 UR6, UR6, UR7, URZ ;  /* 0x00000007060672a5 */ /* 0x000fe2000f8e003f */
[----:B------:R-:W-:Y:S01]  /*5dc0*/  LOP3.LUT R19, R18, 0x2, RZ, 0xfc, !PT ;  /* 0x0000000212137812 */ /* 0x000fe200078efcff */
[----:B------:R-:W-:Y:S01]  /*5dd0*/  ULDC UR5, c[0x0][0x14] ;  /* 0x0000050000057ab9 */ /* 0x000fe20000000800 */
[----:B------:R-:W-:Y:S01]  /*5de0*/  IMAD.MOV.U32 R8, RZ, RZ, RZ ;  /* 0x000000ffff087224 */ /* 0x000fe200078e00ff */
[----:B------:R-:W-:-:S02]  /*5df0*/  UIMAD.WIDE.U32 UR22, UR6, UR5, URZ ;  /* 0x00000005061672a5 */ /* 0x000fc4000f8e003f */
[----:B------:R-:W-:Y:S01]  /*5e00*/  UIMAD UR13, UR7, UR5, URZ ;  /* 0x00000005070d72a4 */ /* 0x000fe2000f8e023f */
[----:B------:R-:W-:Y:S01]  /*5e10*/  ULDC UR4, c[0x0][0x600] ;  /* 0x0001800000047ab9 */ /* 0x000fe20000000800 */
[----:B------:R-:W-:Y:S02]  /*5e20*/  ULOP3.LUT UR17, URZ, UR8, URZ, 0x33, !UPT ;  /* 0x000000083f117292 */ /* 0x000fe4000f8e333f */
[----:B------:R-:W-:Y:S01]  /*5e30*/  UIADD3 UR4, UR4, -0x1, URZ ;  /* 0xffffffff04047890 */ /* 0x000fe2000fffe03f */
[----:B0-----:R-:W-:Y:S01]  /*5e40*/  VIADD R3, R3, 0x3f ;  /* 0x0000003f03037836 */ /* 0x001fe20000000000 */
[----:B------:R-:W-:Y:S01]  /*5e50*/  UIADD3 UR13, UR23, UR13, URZ ;  /* 0x0000000d170d7290 */ /* 0x000fe2000fffe03f */
[----:B------:R-:W-:-:S03]  /*5e60*/  ULDC.64 UR24, c[0x0][0x198] ;  /* 0x0000660000187ab9 */ /* 0x000fc60000000a00 */
[----:B------:R-:W-:-:S04]  /*5e70*/  SHF.R.S32.HI R4, RZ, 0x1f, R3 ;  /* 0x0000001fff047819 */ /* 0x000fc80000011403 */
[----:B------:R-:W-:Y:S01]  /*5e80*/  LEA.HI R9, R4, R3, RZ, 0x6 ;  /* 0x0000000304097211 */ /* 0x000fe200078f30ff */
[C---:B-1----:R-:W-:Y:S02]  /*5e90*/  IMAD.SHL.U32 R4, R11.reuse, 0x400, RZ ;  /* 0x000004000b047824 */ /* 0x042fe400078e00ff */
[----:B------:R-:W-:Y:S01]  /*5ea0*/  IMAD.SHL.U32 R11, R11, 0x10, RZ ;  /* 0x000000100b0b7824 */ /* 0x000fe200078e00ff */
[----:B------:R-:W-:Y:S01]  /*5eb0*/  SHF.R.S32.HI R9, RZ, 0x6, R9 ;  /* 0x00000006ff097819 */ /* 0x000fe20000011409 */
[----:B------:R-:W-:Y:S01]  /*5ec0*/  IMAD.MOV.U32 R3, RZ, RZ, 0x1 ;  /* 0x00000001ff037424 */ /* 0x000fe200078e00ff */
[----:B------:R-:W-:Y:S02]  /*5ed0*/  LOP3.LUT R4, R4, 0x400, RZ, 0xc0, !PT ;  /* 0x0000040004047812 */ /* 0x000fe400078ec0ff */
[----:B------:R-:W-:Y:S01]  /*5ee0*/  LOP3.LUT R11, R11, 0x10, RZ, 0xc0, !PT ;  /* 0x000000100b0b7812 */ /* 0x000fe200078ec0ff */
[----:B------:R-:W-:Y:S01]  /*5ef0*/  VIADD R13, R9, 0x1 ;  /* 0x00000001090d7836 */ /* 0x000fe20000000000 */
[----:B------:R-:W-:-:S07]  /*5f00*/  LOP3.LUT R12, R4, 0x30180, RZ, 0xfc, !PT ;  /* 0x00030180040c7812 */ /* 0x000fce00078efcff */
.L_x_92:
[----:B------:R-:W-:-:S03]  /*5f10*/  UMOV UR5, 0xffffffff ;  /* 0xffffffff00057882 */ /* 0x000fc60000000000 */
[----:B------:R-:W-:Y:S05]  /*5f20*/  BRA.DIV UR5, `(.L_x_82) ;  /* 0x0000001205387947 */ /* 0x000fea000b800000 */
[----:B------:R-:W-:-:S13]  /*5f30*/  ELECT P6, URZ, PT ;  /* 0x00000000003f782f */ /* 0x000fda00038c0000 */
.L_x_107:
[----:B------:R-:W0:Y:S01]  /*5f40*/  LDC R4, c[0x0][0x28c] ;  /* 0x0000a300ff047b82 */ /* 0x000e220000000800 */
[----:B------:R-:W-:Y:S01]  /*5f50*/  BSSY B1, `(.L_x_83) ;  /* 0x0000038000017945 */ /* 0x000fe20003800000 */
[----:B0-----:R-:W-:-:S13]  /*5f60*/  ISETP.LT.OR P6, PT, R4, 0x1, !P6 ;  /* 0x000000010400780c */ /* 0x001fda00077c1670 */
[----:B------:R-:W-:Y:S05]  /*5f70*/  @P6 BRA `(.L_x_84) ;  /* 0x0000000000d46947 */ /* 0x000fea0003800000 */
[----:B------:R-:W-:Y:S02]  /*5f80*/  IMAD R20, R20, 0x20, R11 ;  /* 0x0000002014147824 */ /* 0x000fe400078e020b */
[----:B------:R-:W-:Y:S02]  /*5f90*/  IMAD R21, R21, 0x180, RZ ;  /* 0x0000018015157824 */ /* 0x000fe400078e02ff */
[----:B------:R-:W-:Y:S02]  /*5fa0*/  IMAD.MOV.U32 R24, RZ, RZ, RZ ;  /* 0x000000ffff187224 */ /* 0x000fe400078e00ff */
[----:B------:R-:W-:Y:S02]  /*5fb0*/  IMAD.MOV.U32 R4, RZ, RZ, R13 ;  /* 0x000000ffff047224 */ /* 0x000fe400078e000d */
[----:B------:R-:W-:Y:S02]  /*5fc0*/  IMAD.MOV.U32 R5, RZ, RZ, R3 ;  /* 0x000000ffff057224 */ /* 0x000fe400078e0003 */
[----:B------:R-:W-:-:S07]  /*5fd0*/  IMAD.MOV.U32 R7, RZ, RZ, R8 ;  /* 0x000000ffff077224 */ /* 0x000fce00078e0008 */
.L_x_87:
[----:B------:R-:W0:Y:S01]  /*5fe0*/  S2R R15, SR_CgaCtaId ;  /* 0x00000000000f7919 */ /* 0x000e220000008800 */
[----:B------:R-:W-:Y:S02]  /*5ff0*/  MOV R14, 0x400 ;  /* 0x00000400000e7802 */ /* 0x000fe40000000f00 */
[----:B------:R-:W-:Y:S02]  /*6000*/  ISETP.NE.AND P1, PT, R0, RZ, PT ;  /* 0x000000ff0000720c */ /* 0x000fe40003f25270 */
[----:B0-----:R-:W-:Y:S02]  /*6010*/  LEA R22, R15, R14, 0x18 ;  /* 0x0000000e0f167211 */ /* 0x001fe400078ec0ff */
[----:B------:R-:W-:-:S09]  /*6020*/  SHF.L.U32 R14, R5, 0x1f, RZ ;  /* 0x0000001f050e7819 */ /* 0x000fd200000006ff */
[----:B------:R-:W0:Y:S01]  /*6030*/  @!P1 LDC R15, c[0x0][0x500] ;  /* 0x00014000ff0f9b82 */ /* 0x000e220000000800 */
[----:B------:R-:W-:-:S04]  /*6040*/  IMAD R23, R7, 0x8, R22 ;  /* 0x0000000807177824 */ /* 0x000fc800078e0216 */
[----:B------:R-:W1:Y:S02]  /*6050*/  SYNCS.PHASECHK.TRANS64.TRYWAIT P0, [R23+URZ+0x40], R14 ;  /* 0x0000400e170075a7 */ /* 0x000e64000800017f */
[----:B-1----:R-:W-:Y:S05]  /*6060*/  @!P0 BRA `(.L_x_85) ;  /* 0x0000001000088947 */ /* 0x002fea0003800000 */
.L_x_108:
[----:B-1----:R-:W-:Y:S01]  /*6070*/  PRMT R14, R19, 0x9910, RZ ;  /* 0x00009910130e7816 */ /* 0x002fe200000000ff */
[----:B0-----:R0:W-:Y:S03]  /*6080*/  @!P1 SYNCS.ARRIVE.TRANS64 RZ, [R23+URZ], R15 ;  /* 0x0000000f17ff99a7 */ /* 0x0011e6000800003f */
[----:B------:R-:W-:-:S13]  /*6090*/  ISETP.NE.AND P0, PT, R14, 0x2, PT ;  /* 0x000000020e00780c */ /* 0x000fda0003f05270 */
[----:B0-----:R-:W-:Y:S05]  /*60a0*/  @P0 BRA `(.L_x_86) ;  /* 0x0000000000040947 */ /* 0x001fea0003800000 */
[----:B------:R-:W-:Y:S01]  /*60b0*/  BPT.TRAP 0x1 ;  /* 0x000000040000795c */ /* 0x000fe20000300000 */
.L_x_86:
[----:B------:R-:W-:Y:S01]  /*60c0*/  IMAD R14, R7, 0x6000, R22 ;  /* 0x00006000070e7824 */ /* 0x000fe200078e0216 */
[----:B------:R-:W-:Y:S01]  /*60d0*/  R2UR UR19, R22 ;  /* 0x00000000161372ca */ /* 0x000fe200000e0000 */
[----:B------:R-:W-:Y:S01]  /*60e0*/  VIADD R4, R4, 0xffffffff ;  /* 0xffffffff04047836 */ /* 0x000fe20000000000 */
[----:B------:R-:W-:Y:S01]  /*60f0*/  R2UR UR9, R23 ;  /* 0x00000000170972ca */ /* 0x000fe200000e0000 */
[----:B------:R-:W-:Y:S01]  /*6100*/  UIADD3 UR6, UP0, UR24, 0xf0, URZ ;  /* 0x000000f018067890 */ /* 0x000fe2000ff1e03f */
[----:B------:R-:W-:Y:S01]  /*6110*/  R2UR UR5, R14 ;  /* 0x000000000e0572ca */ /* 0x000fe200000e0000 */
[----:B------:R-:W-:Y:S01]  /*6120*/  IMAD R14, R7, 0x800, R12 ;  /* 0x00000800070e7824 */ /* 0x000fe200078e020c */
[----:B------:R-:W-:Y:S01]  /*6130*/  R2UR UR11, R21 ;  /* 0x00000000150b72ca */ /* 0x000fe200000e0000 */
[----:B------:R-:W-:Y:S01]  /*6140*/  UIADD3 UR26, UP1, UR24, 0x1f0, URZ ;  /* 0x000001f0181a7890 */ /* 0x000fe2000ff3e03f */
[----:B------:R-:W-:Y:S01]  /*6150*/  R2UR UR10, R24 ;  /* 0x00000000180a72ca */ /* 0x000fe200000e0000 */
[----:B------:R-:W-:Y:S01]  /*6160*/  UIADD3.X UR7, URZ, UR25, URZ, UP0, !UPT ;  /* 0x000000193f077290 */ /* 0x000fe200087fe43f */
[----:B------:R-:W-:Y:S01]  /*6170*/  R2UR UR8, R14 ;  /* 0x000000000e0872ca */ /* 0x000fe200000e0000 */
[----:B------:R-:W-:Y:S01]  /*6180*/  VIADD R7, R7, 0x1 ;  /* 0x0000000107077836 */ /* 0x000fe20000000000 */
[----:B------:R-:W-:Y:S01]  /*6190*/  R2UR UR12, R6 ;  /* 0x00000000060c72ca */ /* 0x000fe200000e0000 */
[----:B------:R-:W-:Y:S01]  /*61a0*/  UIADD3.X UR27, URZ, UR25, URZ, UP1, !UPT ;  /* 0x000000193f1b7290 */ /* 0x000fe20008ffe43f */
[----:B------:R-:W-:Y:S01]  /*61b0*/  R2UR UR20, R20 ;  /* 0x00000000141472ca */ /* 0x000fe200000e0000 */
[----:B------:R-:W-:Y:S01]  /*61c0*/  UMOV UR14, 0x0 ;  /* 0x00000000000e7882 */ /* 0x000fe20000000000 */
[----:B------:R-:W-:Y:S01]  /*61d0*/  ISETP.GT.AND P1, PT, R4, 0x1, PT ;  /* 0x000000010400780c */ /* 0x000fe20003f24270 */
[----:B------:R-:W-:Y:S01]  /*61e0*/  UIADD3 UR16, UR5, 0x180, URZ ;  /* 0x0000018005107890 */ /* 0x000fe2000fffe03f */
[C---:B------:R-:W-:Y:S01]  /*61f0*/  ISETP.NE.AND P0, PT, R7.reuse, 0x8, PT ;  /* 0x000000080700780c */ /* 0x040fe20003f05270 */
[----:B------:R-:W-:Y:S01]  /*6200*/  UMOV UR15, 0x10000000 ;  /* 0x10000000000f7882 */ /* 0x000fe20000000000 */
[----:B------:R-:W-:Y:S01]  /*6210*/  UMOV UR21, 0x30000 ;  /* 0x0003000000157882 */ /* 0x000fe20000000000 */
[----:B------:R-:W-:Y:S01]  /*6220*/  VIADD R24, R24, 0x40 ;  /* 0x0000004018187836 */ /* 0x000fe20000000000 */
[----:B------:R-:W-:Y:S01]  /*6230*/  SEL R14, RZ, 0x1, P0 ;  /* 0x00000001ff0e7807 */ /* 0x000fe20000000000 */
[----:B------:R-:W-:Y:S01]  /*6240*/  UIADD3 UR5, UR19, UR8, URZ ;  /* 0x0000000813057290 */ /* 0x000fe2000fffe03f */
[----:B------:R-:W-:-:S02]  /*6250*/  SEL R7, R7, RZ, P0 ;  /* 0x000000ff07077207 */ /* 0x000fc40000000000 */
[----:B------:R-:W-:Y:S01]  /*6260*/  UMOV UR8, UR16 ;  /* 0x0000001000087c82 */ /* 0x000fe20008000000 */
[----:B------:R-:W-:Y:S01]  /*6270*/  LOP3.LUT R5, R5, R14, RZ, 0x3c, !PT ;  /* 0x0000000e05057212 */ /* 0x000fe200078e3cff */
[----:B------:R0:W-:Y:S02]  /*6280*/  UTMALDG.3D [UR8], [UR6], desc[UR14] ;  /* 0x00000e08060075b4 */ /* 0x0001e40008011000 */
[----:B0-----:R-:W-:Y:S01]  /*6290*/  UMOV UR11, UR20 ;  /* 0x00000014000b7c82 */ /* 0x001fe20008000000 */
[----:B------:R-:W-:Y:S02]  /*62a0*/  UMOV UR8, UR5 ;  /* 0x0000000500087c82 */ /* 0x000fe40008000000 */
[----:B------:R0:W-:Y:S02]  /*62b0*/  UTMALDG.3D.MULTICAST [UR8], [UR26], UR21, desc[UR14] ;  /* 0x00000e081a0073b4 */ /* 0x0001e40008011815 */
[----:B0-----:R-:W-:Y:S05]  /*62c0*/  @P1 BRA `(.L_x_87) ;  /* 0xfffffffc00441947 */ /* 0x001fea000383ffff */
.L_x_84:
[----:B------:R-:W-:Y:S05]  /*62d0*/  BSYNC B1 ;  /* 0x0000000000017941 */ /* 0x000fea0003800000 */
.L_x_83:
[----:B------:R-:W-:Y:S01]  /*62e0*/  LOP3.LUT P1, RZ, R10, 0xff, RZ, 0xc0, !PT ;  /* 0x000000ff0aff7812 */ /* 0x000fe2000782c0ff */
[----:B------:R-:W-:Y:S01]  /*62f0*/  IMAD.IADD R8, R9, 0x1, R8 ;  /* 0x0000000109087824 */ /* 0x000fe200078e0208 */
[----:B------:R-:W-:Y:S01]  /*6300*/  IADD3 R16, P2, R16, UR22, RZ ;  /* 0x0000001610107c10 */ /* 0x000fe2000ff5e0ff */
[----:B------:R-:W-:Y:S01]  /*6310*/  ULDC.64 UR6, c[0x0][0x650] ;  /* 0x0001940000067ab9 */ /* 0x000fe20000000a00 */
[----:B------:R-:W-:Y:S01]  /*6320*/  BSSY B1, `(.L_x_88) ;  /* 0x000006d000017945 */ /* 0x000fe20003800000 */
[----:B------:R-:W-:Y:S01]  /*6330*/  IMAD.MOV.U32 R21, RZ, RZ, -0x1 ;  /* 0xffffffffff157424 */ /* 0x000fe200078e00ff */
[----:B------:R-:W-:Y:S01]  /*6340*/  SHF.R.U32.HI R4, RZ, 0x3, R8 ;  /* 0x00000003ff047819 */ /* 0x000fe20000011608 */
[----:B------:R-:W-:Y:S01]  /*6350*/  IMAD.MOV.U32 R20, RZ, RZ, -0x1 ;  /* 0xffffffffff147424 */ /* 0x000fe200078e00ff */
[----:B------:R-:W-:Y:S02]  /*6360*/  ISETP.GT.U32.AND P0, PT, R8, 0x7, PT ;  /* 0x000000070800780c */ /* 0x000fe40003f04070 */
[----:B------:R-:W-:-:S02]  /*6370*/  LOP3.LUT R4, R4, 0x1, RZ, 0xc0, !PT ;  /* 0x0000000104047812 */ /* 0x000fc400078ec0ff */
[----:B------:R-:W-:Y:S01]  /*6380*/  ISETP.LT.U32.AND P0, PT, R9, 0x8, P0 ;  /* 0x000000080900780c */ /* 0x000fe20000701070 */
[----:B------:R-:W0:Y:S01]  /*6390*/  @P1 S2R R6, SR_CgaCtaId ;  /* 0x0000000000061919 */ /* 0x000e220000008800 */
[----:B------:R-:W-:Y:S02]  /*63a0*/  @P1 MOV R5, 0x400 ;  /* 0x0000040000051802 */ /* 0x000fe40000000f00 */
[----:B------:R-:W-:Y:S02]  /*63b0*/  IADD3.X R17, R17, UR13, RZ, P2, !PT ;  /* 0x0000000d11117c10 */ /* 0x000fe400097fe4ff */
[----:B------:R-:W-:Y:S02]  /*63c0*/  ISETP.GE.U32.AND P2, PT, R16, UR6, PT ;  /* 0x0000000610007c0c */ /* 0x000fe4000bf46070 */
[----:B------:R-:W-:Y:S02]  /*63d0*/  LOP3.LUT R8, R8, 0x7, RZ, 0xc0, !PT ;  /* 0x0000000708087812 */ /* 0x000fe400078ec0ff */
[----:B------:R-:W-:-:S02]  /*63e0*/  PRMT R10, RZ, 0x7610, R10 ;  /* 0x00007610ff0a7816 */ /* 0x000fc4000000000a */
[----:B0-----:R-:W-:Y:S01]  /*63f0*/  @P1 LEA R5, R6, R5, 0x18 ;  /* 0x0000000506051211 */ /* 0x001fe200078ec0ff */
[----:B------:R-:W-:-:S03]  /*6400*/  IMAD.MOV.U32 R6, RZ, RZ, -0x1 ;  /* 0xffffffffff067424 */ /* 0x000fc600078e00ff */
[----:B------:R0:W-:Y:S01]  /*6410*/  @P1 SYNCS.ARRIVE.TRANS64.A1T0 RZ, [R5+URZ+0x98], RZ ;  /* 0x000098ff05ff19a7 */ /* 0x0001e2000810003f */
[----:B------:R-:W-:Y:S02]  /*6420*/  ISETP.NE.U32.AND P1, PT, R4, 0x1, PT ;  /* 0x000000010400780c */ /* 0x000fe40003f25070 */
[----:B------:R-:W-:Y:S02]  /*6430*/  SEL R4, RZ, 0x1, !P0 ;  /* 0x00000001ff047807 */ /* 0x000fe40004000000 */
[----:B------:R-:W-:Y:S02]  /*6440*/  ISETP.GE.U32.AND.EX P0, PT, R17, UR7, PT, P2 ;  /* 0x0000000711007c0c */ /* 0x000fe4000bf06120 */
[----:B------:R-:W-:-:S04]  /*6450*/  ISETP.GT.U32.AND P1, PT, R9, 0x7, !P1 ;  /* 0x000000070900780c */ /* 0x000fc80004f24070 */
[----:B0-----:R-:W-:-:S04]  /*6460*/  SEL R5, RZ, 0x1, !P1 ;  /* 0x00000001ff057807 */ /* 0x001fc80004800000 */
[--C-:B------:R-:W-:Y:S02]  /*6470*/  LOP3.LUT R3, R5, R3, R4.reuse, 0x96, !PT ;  /* 0x0000000305037212 */ /* 0x100fe400078e9604 */
[----:B------:R-:W-:Y:S01]  /*6480*/  PRMT R4, RZ, 0x7610, R4 ;  /* 0x00007610ff047816 */ /* 0x000fe20000000004 */
[----:B------:R-:W-:Y:S06]  /*6490*/  @P0 BRA `(.L_x_89) ;  /* 0x0000000400540947 */ /* 0x000fec0003800000 */
[----:B------:R-:W0:Y:S01]  /*64a0*/  S2R R15, SR_CTAID.X ;  /* 0x00000000000f7919 */ /* 0x000e220000002500 */
[----:B------:R-:W-:Y:S01]  /*64b0*/  ULDC.64 UR6, c[0x0][0x628] ;  /* 0x00018a0000067ab9 */ /* 0x000fe20000000a00 */
[----:B------:R-:W-:Y:S01]  /*64c0*/  ULDC UR8, c[0x0][0x630] ;  /* 0x00018c0000087ab9 */ /* 0x000fe20000000800 */
[----:B------:R-:W-:Y:S01]  /*64d0*/  ISETP.NE.U32.AND P0, PT, RZ, UR6, PT ;  /* 0x00000006ff007c0c */ /* 0x000fe2000bf05070 */
[----:B------:R-:W1:Y:S01]  /*64e0*/  S2R R20, SR_CTAID.Y ;  /* 0x0000000000147919 */ /* 0x000e620000002600 */
[----:B------:R-:W-:Y:S01]  /*64f0*/  ULDC UR9, c[0x0][0x150] ;  /* 0x0000540000097ab9 */ /* 0x000fe20000000800 */
[----:B------:R-:W-:Y:S01]  /*6500*/  IMAD.MOV.U32 R4, RZ, RZ, R16 ;  /* 0x000000ffff047224 */ /* 0x000fe200078e0010 */
[----:B------:R-:W-:Y:S01]  /*6510*/  ISETP.NE.AND.EX P0, PT, RZ, UR7, PT, P0 ;  /* 0x00000007ff007c0c */ /* 0x000fe2000bf05300 */
[----:B------:R-:W-:Y:S01]  /*6520*/  IMAD.MOV.U32 R5, RZ, RZ, R17 ;  /* 0x000000ffff057224 */ /* 0x000fe200078e0011 */
[----:B0-----:R-:W-:-:S11]  /*6530*/  I2FP.F32.U32 R22, R15 ;  /* 0x0000000f00167245 */ /* 0x001fd60000201000 */
[----:B------:R-:W-:Y:S05]  /*6540*/  @!P0 BRA `(.L_x_90) ;  /* 0x0000000000288947 */ /* 0x000fea0003800000 */
[----:B------:R-:W-:Y:S02]  /*6550*/  ULDC UR5, c[0x0][0x634] ;  /* 0x00018d0000057ab9 */ /* 0x000fe40000000800 */
[----:B------:R-:W-:-:S05]  /*6560*/  IADD3 R5, P0, R16, UR5, RZ ;  /* 0x0000000510057c10 */ /* 0x000fca000ff1e0ff */
[----:B------:R-:W-:-:S04]  /*6570*/  IMAD.X R21, RZ, RZ, R17, P0 ;  /* 0x000000ffff157224 */ /* 0x000fc800000e0611 */
[----:B------:R-:W-:-:S04]  /*6580*/  IMAD.WIDE.U32 R6, R21, UR6, RZ ;  /* 0x0000000615067c25 */ /* 0x000fc8000f8e00ff */
[----:B------:R-:W-:-:S04]  /*6590*/  IMAD.WIDE.U32 R6, P0, R5, UR7, R6 ;  /* 0x0000000705067c25 */ /* 0x000fc8000f800006 */
[----:B------:R-:W-:-:S04]  /*65a0*/  IMAD.WIDE.U32 R4, R5, UR6, RZ ;  /* 0x0000000605047c25 */ /* 0x000fc8000f8e00ff */
[----:B------:R-:W-:Y:S01]  /*65b0*/  IMAD.MOV.U32 R4, RZ, RZ, R7 ;  /* 0x000000ffff047224 */ /* 0x000fe200078e0007 */
[----:B------:R-:W-:Y:S01]  /*65c0*/  IADD3 RZ, P1, R5, R6, RZ ;  /* 0x0000000605ff7210 */ /* 0x000fe20007f3e0ff */
[----:B------:R-:W-:-:S04]  /*65d0*/  IMAD.X R5, RZ, RZ, RZ, P0 ;  /* 0x000000ffff057224 */ /* 0x000fc800000e06ff */
[----:B------:R-:W-:-:S08]  /*65e0*/  IMAD.WIDE.U32.X R4, R21, UR7, R4, P1 ;  /* 0x0000000715047c25 */ /* 0x000fd000088e0404 */
.L_x_90:
[--C-:B------:R-:W-:Y:S01]  /*65f0*/  SHF.R.U64 R14, R4, UR8, R5.reuse ;  /* 0x00000008040e7c19 */ /* 0x100fe20008001205 */
[----:B------:R-:W-:Y:S01]  /*6600*/  FMUL R22, R22, UR9 ;  /* 0x0000000916167c20 */ /* 0x000fe20008400000 */
[----:B------:R-:W-:Y:S01]  /*6610*/  SHF.R.U32.HI R4, RZ, UR8, R5 ;  /* 0x00000008ff047c19 */ /* 0x000fe20008011605 */
[----:B------:R-:W0:Y:S01]  /*6620*/  LDC R6, c[0x0][0x144] ;  /* 0x00005100ff067b82 */ /* 0x000e220000000800 */
[----:B------:R-:W-:Y:S01]  /*6630*/  IADD3 R5, P0, RZ, -R14, RZ ;  /* 0x8000000eff057210 */ /* 0x000fe20007f1e0ff */
[----:B------:R-:W-:Y:S01]  /*6640*/  ULDC UR5, c[0x0][0x154] ;  /* 0x0000550000057ab9 */ /* 0x000fe20000000800 */
[----:B-1----:R-:W-:Y:S01]  /*6650*/  I2FP.F32.U32 R7, R20 ;  /* 0x0000001400077245 */ /* 0x002fe20000201000 */
[----:B------:R-:W1:Y:S01]  /*6660*/  F2I.U32.TRUNC.NTZ R22, R22 ;  /* 0x0000001600167305 */ /* 0x000e62000020f000 */
[----:B------:R-:W-:Y:S01]  /*6670*/  ULDC.64 UR6, c[0x0][0x620] ;  /* 0x0001880000067ab9 */ /* 0x000fe20000000a00 */
[----:B------:R-:W-:Y:S01]  /*6680*/  IMAD.X R4, RZ, RZ, ~R4, P0 ;  /* 0x000000ffff047224 */ /* 0x000fe200000e0e04 */
[----:B------:R-:W-:Y:S01]  /*6690*/  ISETP.NE.AND P2, PT, R2, 0x1, PT ;  /* 0x000000010200780c */ /* 0x000fe20003f45270 */
[----:B------:R-:W-:Y:S01]  /*66a0*/  FMUL R23, R7, UR5 ;  /* 0x0000000507177c20 */ /* 0x000fe20008400000 */
[----:B------:R-:W2:Y:S01]  /*66b0*/  LDC R25, c[0x0][0x148] ;  /* 0x00005200ff197b82 */ /* 0x000ea20000000800 */
[----:B------:R-:W-:Y:S01]  /*66c0*/  IMAD R4, R4, UR6, RZ ;  /* 0x0000000604047c24 */ /* 0x000fe2000f8e02ff */
[----:B------:R-:W-:-:S03]  /*66d0*/  ULDC UR5, c[0x0][0x618] ;  /* 0x0001860000057ab9 */ /* 0x000fc60000000800 */
[----:B------:R-:W3:Y:S01]  /*66e0*/  F2I.U32.TRUNC.NTZ R23, R23 ;  /* 0x0000001700177305 */ /* 0x000ee2000020f000 */
[C---:B------:R-:W-:Y:S02]  /*66f0*/  IMAD R7, R5.reuse, UR7, R4 ;  /* 0x0000000705077c24 */ /* 0x040fe4000f8e0204 */
[----:B------:R-:W-:Y:S01]  /*6700*/  IMAD.WIDE.U32 R4, R5, UR6, R16 ;  /* 0x0000000605047c25 */ /* 0x000fe2000f8e0010 */
[----:B------:R-:W-:Y:S02]  /*6710*/  ULDC.64 UR6, c[0x0][0x640] ;  /* 0x0001900000067ab9 */ /* 0x000fe40000000a00 */
[----:B------:R-:W-:Y:S01]  /*6720*/  ISETP.NE.U32.AND P0, PT, RZ, UR6, PT ;  /* 0x00000006ff007c0c */ /* 0x000fe2000bf05070 */
[----:B------:R-:W-:Y:S02]  /*6730*/  IMAD.IADD R5, R5, 0x1, R7 ;  /* 0x0000000105057824 */ /* 0x000fe400078e0207 */
[----:B-1----:R-:W-:Y:S01]  /*6740*/  IMAD.MOV R22, RZ, RZ, -R22 ;  /* 0x000000ffff167224 */ /* 0x002fe200078e0a16 */
[----:B------:R-:W-:-:S02]  /*6750*/  ISETP.NE.AND.EX P0, PT, RZ, UR7, PT, P0 ;  /* 0x00000007ff007c0c */ /* 0x000fc4000bf05300 */
[----:B------:R-:W-:Y:S01]  /*6760*/  SHF.R.U64 R21, R4, UR5, R5 ;  /* 0x0000000504157c19 */ /* 0x000fe20008001205 */
[----:B0-----:R-:W-:Y:S01]  /*6770*/  IMAD R15, R6, R22, R15 ;  /* 0x00000016060f7224 */ /* 0x001fe200078e020f */
[----:B------:R-:W-:Y:S01]  /*6780*/  SHF.R.U32.HI R4, RZ, UR5, R5 ;  /* 0x00000005ff047c19 */ /* 0x000fe20008011605 */
[----:B------:R-:W-:Y:S01]  /*6790*/  ULDC UR5, c[0x0][0x608] ;  /* 0x0001820000057ab9 */ /* 0x000fe20000000800 */
[----:B---3--:R-:W-:Y:S02]  /*67a0*/  IMAD.MOV R6, RZ, RZ, -R23 ;  /* 0x000000ffff067224 */ /* 0x008fe400078e0a17 */
[--C-:B------:R-:W-:Y:S02]  /*67b0*/  SHF.R.U64 R22, R21, UR5, R4.reuse ;  /* 0x0000000515167c19 */ /* 0x100fe40008001204 */
[----:B------:R-:W-:Y:S01]  /*67c0*/  SHF.R.U32.HI R5, RZ, UR5, R4 ;  /* 0x00000005ff057c19 */ /* 0x000fe20008011604 */
[----:B------:R-:W-:Y:S01]  /*67d0*/  ULDC UR5, c[0x0][0x658] ;  /* 0x0001960000057ab9 */ /* 0x000fe20000000800 */
[----:B--2---:R-:W-:-:S02]  /*67e0*/  @P2 IMAD R15, R25, R6, R20 ;  /* 0x00000006190f2224 */ /* 0x004fc400078e0214 */
[--C-:B------:R-:W-:Y:S02]  /*67f0*/  SHF.R.U64 R20, R22, UR5, R5.reuse ;  /* 0x0000000516147c19 */ /* 0x100fe40008001205 */
[----:B------:R-:W-:-:S03]  /*6800*/  SHF.R.U32.HI R23, RZ, UR5, R5 ;  /* 0x00000005ff177c19 */ /* 0x000fc60008011605 */
[----:B------:R-:W-:Y:S02]  /*6810*/  IMAD.MOV.U32 R6, RZ, RZ, R20 ;  /* 0x000000ffff067224 */ /* 0x000fe400078e0014 */
[----:B------:R-:W-:Y:S01]  /*6820*/  IMAD.MOV.U32 R5, RZ, RZ, R23 ;  /* 0x000000ffff057224 */ /* 0x000fe200078e0017 */
[----:B------:R-:W-:Y:S06]  /*6830*/  @!P0 BRA `(.L_x_91) ;  /* 0x00000000002c8947 */ /* 0x000fec0003800000 */
        /* <DEDUP_REMOVED lines=9> */
[----:B------:R-:W-:-:S04]  /*68d0*/  IMAD.WIDE.U32.X R4, R23, UR7, R4, P1 ;  /* 0x0000000717047c25 */ /* 0x000fc800088e0404 */
[----:B------:R-:W-:-:S07]  /*68e0*/  IMAD.MOV.U32 R6, RZ, RZ, R4 ;  /* 0x000000ffff067224 */ /* 0x000fce00078e0004 */
.L_x_91:
[----:B------:R-:W-:Y:S01]  /*68f0*/  ULDC UR5, c[0x0][0x648] ;  /* 0x0001920000057ab9 */ /* 0x000fe20000000800 */
[----:B------:R-:W-:Y:S01]  /*6900*/  LOP3.LUT R4, R22, UR17, RZ, 0xc0, !PT ;  /* 0x0000001116047c12 */ /* 0x000fe2000f8ec0ff */
[----:B------:R-:W-:Y:S01]  /*6910*/  ULDC UR6, c[0x0][0x610] ;  /* 0x0001840000067ab9 */ /* 0x000fe20000000800 */
[----:B------:R-:W-:Y:S01]  /*6920*/  SHF.R.U64 R5, R6, UR5, R5 ;  /* 0x0000000506057c19 */ /* 0x000fe20008001205 */
[----:B------:R-:W-:Y:S01]  /*6930*/  ULDC UR5, c[0x0][0x638] ;  /* 0x00018e0000057ab9 */ /* 0x000fe20000000800 */
[----:B------:R-:W-:-:S03]  /*6940*/  LOP3.LUT R21, R21, UR4, RZ, 0xc0, !PT ;  /* 0x0000000415157c12 */ /* 0x000fc6000f8ec0ff */
[----:B------:R-:W-:Y:S02]  /*6950*/  IMAD.MOV R7, RZ, RZ, -R5 ;  /* 0x000000ffff077224 */ /* 0x000fe400078e0a05 */
[----:B------:R-:W-:Y:S02]  /*6960*/  IMAD R4, R5, UR18, R4 ;  /* 0x0000001205047c24 */ /* 0x000fe4000f8e0204 */
[----:B------:R-:W-:Y:S01]  /*6970*/  IMAD R20, R7, UR5, R20 ;  /* 0x0000000507147c24 */ /* 0x000fe2000f8e0214 */
[----:B------:R-:W-:Y:S01]  /*6980*/  ULDC UR5, c[0x0][0x600] ;  /* 0x0001800000057ab9 */ /* 0x000fe20000000800 */
[----:B------:R-:W-:Y:S02]  /*6990*/  IMAD R15, R4, UR6, R15 ;  /* 0x00000006040f7c24 */ /* 0x000fe4000f8e020f */
[----:B------:R-:W-:Y:S02]  /*69a0*/  IMAD R6, R20, UR5, R21 ;  /* 0x0000000514067c24 */ /* 0x000fe4000f8e0215 */
[----:B------:R-:W-:-:S03]  /*69b0*/  IMAD.MOV.U32 R4, RZ, RZ, 0x1 ;  /* 0x00000001ff047424 */ /* 0x000fc600078e00ff */
[----:B------:R-:W-:Y:S02]  /*69c0*/  SEL R20, R6, R15, !P2 ;  /* 0x0000000f06147207 */ /* 0x000fe40005000000 */
[----:B------:R-:W-:Y:S01]  /*69d0*/  SEL R21, R15, R6, !P2 ;  /* 0x000000060f157207 */ /* 0x000fe20005000000 */
[----:B------:R-:W-:-:S07]  /*69e0*/  IMAD.MOV.U32 R6, RZ, RZ, R14 ;  /* 0x000000ffff067224 */ /* 0x000fce00078e000e */
.L_x_89:
[----:B------:R-:W-:Y:S05]  /*69f0*/  BSYNC B1 ;  /* 0x0000000000017941 */ /* 0x000fea0003800000 */
.L_x_88:
[----:B------:R-:W-:-:S13]  /*6a00*/  LOP3.LUT P0, RZ, R4, 0xff, RZ, 0xc0, !PT ;  /* 0x000000ff04ff7812 */ /* 0x000fda000780c0ff */
[----:B------:R-:W-:Y:S05]  /*6a10*/  @P0 BRA `(.L_x_92) ;  /* 0xfffffff4003c0947 */ /* 0x000fea000383ffff */
[----:B------:R-:W-:Y:S05]  /*6a20*/  BSYNC B0 ;  /* 0x0000000000007941 */ /* 0x000fea0003800000 */
.L_x_81:
[----:B------:R-:W-:-:S03]  /*6a30*/  UMOV UR5, 0xffffffff ;  /* 0xffffffff00057882 */ /* 0x000fc60000000000 */
[----:B------:R-:W-:Y:S05]  /*6a40*/  BRA.DIV UR5, `(.L_x_93) ;  /* 0x0000000605a47947 */ /* 0x000fea000b800000 */
[----:B------:R-:W-:-:S13]  /*6a50*/  ELECT P6, URZ, PT ;  /* 0x00000000003f782f */ /* 0x000fda00038c0000 */
.L_x_111:
[----:B------:R-:W-:Y:S04]  /*6a60*/  BSSY B0, `(.L_x_94) ;  /* 0x000004f000007945 */ /* 0x000fe80003800000 */
[----:B------:R-:W-:Y:S05]  /*6a70*/  @!P6 BRA `(.L_x_95) ;  /* 0x000000040034e947 */ /* 0x000fea0003800000 */
[----:B------:R-:W-:-:S04]  /*6a80*/  LOP3.LUT R18, R18, 0x2, RZ, 0xfc, !PT ;  /* 0x0000000212127812 */ /* 0x000fc800078efcff */
[----:B------:R-:W-:-:S13]  /*6a90*/  ISETP.NE.AND P0, PT, R18, 0x3, PT ;  /* 0x000000031200780c */ /* 0x000fda0003f05270 */
[----:B------:R-:W-:Y:S05]  /*6aa0*/  @!P0 BRA `(.L_x_96) ;  /* 0x0000000000048947 */ /* 0x000fea0003800000 */
[----:B------:R-:W-:Y:S01]  /*6ab0*/  BPT.TRAP 0x1 ;  /* 0x000000040000795c */ /* 0x000fe20000300000 */
.L_x_96:
[----:B------:R-:W0:Y:S01]  /*6ac0*/  S2R R5, SR_CgaCtaId ;  /* 0x0000000000057919 */ /* 0x000e220000008800 */
[----:B------:R-:W-:Y:S02]  /*6ad0*/  MOV R0, 0x400 ;  /* 0x0000040000007802 */ /* 0x000fe40000000f00 */
[----:B------:R-:W-:Y:S02]  /*6ae0*/  SHF.L.U32 R2, R3, 0x1f, RZ ;  /* 0x0000001f03027819 */ /* 0x000fe400000006ff */
[----:B0-----:R-:W-:-:S05]  /*6af0*/  LEA R5, R5, R0, 0x18 ;  /* 0x0000000005057211 */ /* 0x001fca00078ec0ff */
[----:B------:R-:W-:-:S04]  /*6b00*/  VIADD R5, R5, 0x40 ;  /* 0x0000004005057836 */ /* 0x000fc80000000000 */
[C---:B------:R-:W-:Y:S02]  /*6b10*/  IMAD R7, R8.reuse, 0x8, R5 ;  /* 0x0000000808077824 */ /* 0x040fe400078e0205 */
[----:B------:R-:W-:Y:S02]  /*6b20*/  VIADD R8, R8, 0x1 ;  /* 0x0000000108087836 */ /* 0x000fe40000000000 */
[----:B------:R-:W0:Y:S03]  /*6b30*/  SYNCS.PHASECHK.TRANS64.TRYWAIT P0, [R7+URZ], R2 ;  /* 0x00000002070075a7 */ /* 0x000e26000800017f */
[----:B------:R-:W-:-:S04]  /*6b40*/  ISETP.NE.AND P1, PT, R8, 0x8, PT ;  /* 0x000000080800780c */ /* 0x000fc80003f25270 */
[----:B------:R-:W-:Y:S02]  /*6b50*/  SEL R0, RZ, 0x1, P1 ;  /* 0x00000001ff007807 */ /* 0x000fe40000800000 */
[----:B------:R-:W-:Y:S02]  /*6b60*/  SEL R8, R8, RZ, P1 ;  /* 0x000000ff08087207 */ /* 0x000fe40000800000 */
[----:B------:R-:W-:-:S03]  /*6b70*/  LOP3.LUT R9, R3, R0, RZ, 0x3c, !PT ;  /* 0x0000000003097212 */ /* 0x000fc600078e3cff */
[----:B------:R-:W-:Y:S01]  /*6b80*/  IMAD R6, R8, 0x8, R5 ;  /* 0x0000000808067824 */ /* 0x000fe200078e0205 */
[----:B------:R-:W-:Y:S01]  /*6b90*/  SHF.L.U32 R3, R9, 0x1f, RZ ;  /* 0x0000001f09037819 */ /* 0x000fe200000006ff */
[----:B0-----:R-:W-:Y:S06]  /*6ba0*/  @!P0 BRA `(.L_x_97) ;  /* 0x00000004006c8947 */ /* 0x001fec0003800000 */
.L_x_112:
[----:B------:R-:W1:Y:S01]  /*6bb0*/  SYNCS.PHASECHK.TRANS64.TRYWAIT P0, [R6+URZ], R3 ;  /* 0x00000003060075a7 */ /* 0x000e62000800017f */
[----:B------:R-:W-:-:S05]  /*6bc0*/  VIADD R0, R8, 0x1 ;  /* 0x0000000108007836 */ /* 0x000fca0000000000 */
[----:B------:R-:W-:-:S04]  /*6bd0*/  ISETP.NE.AND P1, PT, R0, 0x8, PT ;  /* 0x000000080000780c */ /* 0x000fc80003f25270 */
[----:B0-----:R-:W-:Y:S02]  /*6be0*/  SEL R2, RZ, 0x1, P1 ;  /* 0x00000001ff027807 */ /* 0x001fe40000800000 */
[----:B------:R-:W-:Y:S02]  /*6bf0*/  SEL R0, R0, RZ, P1 ;  /* 0x000000ff00007207 */ /* 0x000fe40000800000 */
[----:B------:R-:W-:-:S03]  /*6c00*/  LOP3.LUT R9, R9, R2, RZ, 0x3c, !PT ;  /* 0x0000000209097212 */ /* 0x000fc600078e3cff */
[----:B------:R-:W-:Y:S01]  /*6c10*/  IMAD R7, R0, 0x8, R5 ;  /* 0x0000000800077824 */ /* 0x000fe200078e0205 */
[----:B------:R-:W-:Y:S01]  /*6c20*/  SHF.L.U32 R4, R9, 0x1f, RZ ;  /* 0x0000001f09047819 */ /* 0x000fe200000006ff */
[----:B-1----:R-:W-:Y:S06]  /*6c30*/  @!P0 BRA `(.L_x_98) ;  /* 0x00000004005c8947 */ /* 0x002fec0003800000 */
.L_x_113:
[----:B------:R-:W1:Y:S01]  /*6c40*/  SYNCS.PHASECHK.TRANS64.TRYWAIT P0, [R7+URZ], R4 ;  /* 0x00000004070075a7 */ /* 0x000e62000800017f */
[----:B------:R-:W-:-:S05]  /*6c50*/  VIADD R0, R0, 0x1 ;  /* 0x0000000100007836 */ /* 0x000fca0000000000 */
[----:B------:R-:W-:-:S04]  /*6c60*/  ISETP.NE.AND P1, PT, R0, 0x8, PT ;  /* 0x000000080000780c */ /* 0x000fc80003f25270 */
[----:B------:R-:W-:Y:S02]  /*6c70*/  SEL R2, RZ, 0x1, P1 ;  /* 0x00000001ff027807 */ /* 0x000fe40000800000 */
[----:B------:R-:W-:Y:S02]  /*6c80*/  SEL R0, R0, RZ, P1 ;  /* 0x000000ff00007207 */ /* 0x000fe40000800000 */
[----:B------:R-:W-:-:S03]  /*6c90*/  LOP3.LUT R9, R9, R2, RZ, 0x3c, !PT ;  /* 0x0000000209097212 */ /* 0x000fc600078e3cff */
[----:B0-----:R-:W-:Y:S01]  /*6ca0*/  IMAD R6, R0, 0x8, R5 ;  /* 0x0000000800067824 */ /* 0x001fe200078e0205 */
[----:B------:R-:W-:Y:S01]  /*6cb0*/  SHF.L.U32 R3, R9, 0x1f, RZ ;  /* 0x0000001f09037819 */ /* 0x000fe200000006ff */
[----:B-1----:R-:W-:Y:S06]  /*6cc0*/  @!P0 BRA `(.L_x_99) ;  /* 0x00000004004c8947 */ /* 0x002fec0003800000 */
.L_x_114:
        /* <DEDUP_REMOVED lines=9> */
.L_x_115:
        /* <DEDUP_REMOVED lines=9> */
.L_x_116:
        /* <DEDUP_REMOVED lines=9> */
.L_x_117:
[----:B------:R-:W1:Y:S01]  /*6e80*/  SYNCS.PHASECHK.TRANS64.TRYWAIT P0, [R7+URZ], R4 ;  /* 0x00000004070075a7 */ /* 0x000e62000800017f */
[----:B------:R-:W-:-:S05]  /*6e90*/  VIADD R0, R0, 0x1 ;  /* 0x0000000100007836 */ /* 0x000fca0000000000 */
[----:B------:R-:W-:-:S04]  /*6ea0*/  ISETP.NE.AND P1, PT, R0, 0x8, PT ;  /* 0x000000080000780c */ /* 0x000fc80003f25270 */
[----:B------:R-:W-:Y:S02]  /*6eb0*/  SEL R2, RZ, 0x1, P1 ;  /* 0x00000001ff027807 */ /* 0x000fe40000800000 */
[----:B------:R-:W-:Y:S02]  /*6ec0*/  SEL R0, R0, RZ, P1 ;  /* 0x000000ff00007207 */ /* 0x000fe40000800000 */
[----:B------:R-:W-:Y:S01]  /*6ed0*/  LOP3.LUT R2, R9, R2, RZ, 0x3c, !PT ;  /* 0x0000000209027212 */ /* 0x000fe200078e3cff */
[----:B-1----:R-:W-:Y:S06]  /*6ee0*/  @!P0 BRA `(.L_x_103) ;  /* 0x0000000400148947 */ /* 0x002fec0003800000 */
.L_x_118:
[----:B------:R-:W-:Y:S01]  /*6ef0*/  IMAD R5, R0, 0x8, R5 ;  /* 0x0000000800057824 */ /* 0x000fe200078e0205 */
[----:B------:R-:W-:-:S07]  /*6f00*/  SHF.L.U32 R0, R2, 0x1f, RZ ;  /* 0x0000001f02007819 */ /* 0x000fce00000006ff */
.L_x_104:
[----:B--2---:R2:W3:Y:S02]  /*6f10*/  SYNCS.PHASECHK.TRANS64.TRYWAIT P0, [R5+URZ], R0 ;  /* 0x00000000050075a7 */ /* 0x0044e4000800017f */
[----:B---3--:R-:W-:Y:S05]  /*6f20*/  @!P0 NANOSLEEP.SYNCS 0x989680 ;  /* 0x009896800000895d */ /* 0x008fea0003900000 */
[----:B------:R-:W3:Y:S02]  /*6f30*/  @!P0 SYNCS.PHASECHK.TRANS64 P0, [R5+URZ], R0 ;  /* 0x00000000050085a7 */ /* 0x000ee4000800007f */
[----:B---3--:R-:W-:Y:S05]  /*6f40*/  @!P0 BRA `(.L_x_104) ;  /* 0xfffffffc00f08947 */ /* 0x008fea000383ffff */
.L_x_95:
[----:B------:R-:W-:Y:S05]  /*6f50*/  BSYNC B0 ;  /* 0x0000000000007941 */ /* 0x000fea0003800000 */
.L_x_94:
[----:B------:R-:W-:Y:S05]  /*6f60*/  EXIT ;  /* 0x000000000000794d */ /* 0x000fea0003800000 */
.L_x_22:
[----:B-1----:R1:W2:Y:S02]  /*6f70*/  SYNCS.PHASECHK.TRANS64.TRYWAIT P1, [R3+URZ], R0 ;  /* 0x00000000030075a7 */ /* 0x0022a4000802017f */
[----:B--2---:R-:W-:Y:S05]  /*6f80*/  @!P1 NANOSLEEP.SYNCS 0x989680 ;  /* 0x009896800000995d */ /* 0x004fea0003900000 */
[----:B------:R-:W2:Y:S02]  /*6f90*/  @!P1 SYNCS.PHASECHK.TRANS64 P1, [R3+URZ], R0 ;  /* 0x00000000030095a7 */ /* 0x000ea4000802007f */
[----:B--2---:R-:W-:Y:S05]  /*6fa0*/  @!P1 BRA `(.L_x_22) ;  /* 0xfffffffc00f09947 */ /* 0x004fea000383ffff */
[----:B------:R-:W-:Y:S05]  /*6fb0*/  BRA `(.L_x_21) ;  /* 0xffffffa400d87947 */ /* 0x000fea000383ffff */
.L_x_27:
[----:B-1----:R1:W2:Y:S02]  /*6fc0*/  SYNCS.PHASECHK.TRANS64.TRYWAIT P1, [R5+URZ], R4 ;  /* 0x00000004050075a7 */ /* 0x0022a4000802017f */
[----:B--2---:R-:W-:Y:S05]  /*6fd0*/  @!P1 NANOSLEEP.SYNCS 0x989680 ;  /* 0x009896800000995d */ /* 0x004fea0003900000 */
[----:B------:R-:W2:Y:S02]  /*6fe0*/  @!P1 SYNCS.PHASECHK.TRANS64 P1, [R5+URZ], R4 ;  /* 0x00000004050095a7 */ /* 0x000ea4000802007f */
[----:B--2---:R-:W-:Y:S05]  /*6ff0*/  @!P1 BRA `(.L_x_27) ;  /* 0xfffffffc00f09947 */ /* 0x004fea000383ffff */
[----:B------:R-:W-:Y:S05]  /*7000*/  BRA `(.L_x_26) ;  /* 0xffffffa800ec7947 */ /* 0x000fea000383ffff */
.L_x_82:
[----:B------:R-:W-:Y:S01]  /*7010*/  BSSY B1, `(.L_x_105) ;  /* 0x0000006000017945 */ /* 0x000fe20003800000 */
[----:B------:R-:W-:-:S07]  /*7020*/  IMAD.MOV.U32 R15, RZ, RZ, -0x1 ;  /* 0xffffffffff0f7424 */ /* 0x000fce00078e00ff */
[----:B------:R-:W-:Y:S05]  /*7030*/  WARPSYNC.COLLECTIVE R15, `(.L_x_106) ;  /* 0x000000000f0c7348 */ /* 0x000fea0003c00000 */
[----:B------:R-:W-:Y:S02]  /*7040*/  ELECT P6, UR62, PT ;  /* 0x00000000003e782f */ /* 0x000fe400038c0000 */
[----:B------:R-:W-:Y:S01]  /*7050*/  MOV R14, UR62 ;  /* 0x0000003e000e7c02 */ /* 0x000fe20008000f00 */
[----:B------:R-:W-:Y:S10]  /*7060*/  ENDCOLLECTIVE ;  /* 0x000000000000791b */ /* 0x000ff40003800000 */
.L_x_106:
[----:B------:R-:W-:Y:S05]  /*7070*/  BSYNC B1 ;  /* 0x0000000000017941 */ /* 0x000fea0003800000 */
.L_x_105:
[----:B------:R-:W-:Y:S05]  /*7080*/  BRA `(.L_x_107) ;  /* 0xffffffec00ac7947 */ /* 0x000fea000383ffff */
.L_x_85:
[----:B-1----:R1:W2:Y:S02]  /*7090*/  SYNCS.PHASECHK.TRANS64.TRYWAIT P0, [R23+URZ+0x40], R14 ;  /* 0x0000400e170075a7 */ /* 0x0022a4000800017f */
[----:B--2---:R-:W-:Y:S05]  /*70a0*/  @!P0 NANOSLEEP.SYNCS 0x989680 ;  /* 0x009896800000895d */ /* 0x004fea0003900000 */
[----:B------:R-:W2:Y:S02]  /*70b0*/  @!P0 SYNCS.PHASECHK.TRANS64 P0, [R23+URZ+0x40], R14 ;  /* 0x0000400e170085a7 */ /* 0x000ea4000800007f */
[----:B--2---:R-:W-:Y:S05]  /*70c0*/  @!P0 BRA `(.L_x_85) ;  /* 0xfffffffc00f08947 */ /* 0x004fea000383ffff */
[----:B------:R-:W-:Y:S05]  /*70d0*/  BRA `(.L_x_108) ;  /* 0xffffffec00e47947 */ /* 0x000fea000383ffff */
.L_x_93:
[----:B------:R-:W-:Y:S01]  /*70e0*/  BSSY B0, `(.L_x_109) ;  /* 0x0000006000007945 */ /* 0x000fe20003800000 */
[----:B------:R-:W-:-:S07]  /*70f0*/  IMAD.MOV.U32 R15, RZ, RZ, -0x1 ;  /* 0xffffffffff0f7424 */ /* 0x000fce00078e00ff */
[----:B------:R-:W-:Y:S05]  /*7100*/  WARPSYNC.COLLECTIVE R15, `(.L_x_110) ;  /* 0x000000000f0c7348 */ /* 0x000fea0003c00000 */
[----:B------:R-:W-:Y:S02]  /*7110*/  ELECT P6, UR62, PT ;  /* 0x00000000003e782f */ /* 0x000fe400038c0000 */
[----:B------:R-:W-:Y:S01]  /*7120*/  MOV R14, UR62 ;  /* 0x0000003e000e7c02 */ /* 0x000fe20008000f00 */
[----:B------:R-:W-:Y:S10]  /*7130*/  ENDCOLLECTIVE ;  /* 0x000000000000791b */ /* 0x000ff40003800000 */
.L_x_110:
[----:B------:R-:W-:Y:S05]  /*7140*/  BSYNC B0 ;  /* 0x0000000000007941 */ /* 0x000fea0003800000 */
.L_x_109:
[----:B------:R-:W-:Y:S05]  /*7150*/  BRA `(.L_x_111) ;  /* 0xfffffff800407947 */ /* 0x000fea000383ffff */
.L_x_97:
[----:B0-----:R0:W1:Y:S02]  /*7160*/  SYNCS.PHASECHK.TRANS64.TRYWAIT P0, [R7+URZ], R2 ;  /* 0x00000002070075a7 */ /* 0x001064000800017f */
[----:B-1----:R-:W-:Y:S05]  /*7170*/  @!P0 NANOSLEEP.SYNCS 0x989680 ;  /* 0x009896800000895d */ /* 0x002fea0003900000 */
[----:B------:R-:W1:Y:S02]  /*7180*/  @!P0 SYNCS.PHASECHK.TRANS64 P0, [R7+URZ], R2 ;  /* 0x00000002070085a7 */ /* 0x000e64000800007f */
[----:B-1----:R-:W-:Y:S05]  /*7190*/  @!P0 BRA `(.L_x_97) ;  /* 0xfffffffc00f08947 */ /* 0x002fea000383ffff */
[----:B------:R-:W-:Y:S05]  /*71a0*/  BRA `(.L_x_112) ;  /* 0xfffffff800807947 */ /* 0x000fea000383ffff */
.L_x_98:
[----:B0-----:R0:W1:Y:S02]  /*71b0*/  SYNCS.PHASECHK.TRANS64.TRYWAIT P0, [R6+URZ], R3 ;  /* 0x00000003060075a7 */ /* 0x001064000800017f */
[----:B-1----:R-:W-:Y:S05]  /*71c0*/  @!P0 NANOSLEEP.SYNCS 0x989680 ;  /* 0x009896800000895d */ /* 0x002fea0003900000 */
[----:B------:R-:W1:Y:S02]  /*71d0*/  @!P0 SYNCS.PHASECHK.TRANS64 P0, [R6+URZ], R3 ;  /* 0x00000003060085a7 */ /* 0x000e64000800007f */
[----:B-1----:R-:W-:Y:S05]  /*71e0*/  @!P0 BRA `(.L_x_98) ;  /* 0xfffffffc00f08947 */ /* 0x002fea000383ffff */
[----:B------:R-:W-:Y:S05]  /*71f0*/  BRA `(.L_x_113) ;  /* 0xfffffff800907947 */ /* 0x000fea000383ffff */
.L_x_99:
[----:B0-----:R0:W1:Y:S02]  /*7200*/  SYNCS.PHASECHK.TRANS64.TRYWAIT P0, [R7+URZ], R4 ;  /* 0x00000004070075a7 */ /* 0x001064000800017f */
[----:B-1----:R-:W-:Y:S05]  /*7210*/  @!P0 NANOSLEEP.SYNCS 0x989680 ;  /* 0x009896800000895d */ /* 0x002fea0003900000 */
[----:B------:R-:W1:Y:S02]  /*7220*/  @!P0 SYNCS.PHASECHK.TRANS64 P0, [R7+URZ], R4 ;  /* 0x00000004070085a7 */ /* 0x000e64000800007f */
[----:B-1----:R-:W-:Y:S05]  /*7230*/  @!P0 BRA `(.L_x_99) ;  /* 0xfffffffc00f08947 */ /* 0x002fea000383ffff */
[----:B------:R-:W-:Y:S05]  /*7240*/  BRA `(.L_x_114) ;  /* 0xfffffff800a07947 */ /* 0x000fea000383ffff */
.L_x_100:
[----:B0-----:R0:W1:Y:S02]  /*7250*/  SYNCS.PHASECHK.TRANS64.TRYWAIT P0, [R6+URZ], R3 ;  /* 0x00000003060075a7 */ /* 0x001064000800017f */
[----:B-1----:R-:W-:Y:S05]  /*7260*/  @!P0 NANOSLEEP.SYNCS 0x989680 ;  /* 0x009896800000895d */ /* 0x002fea0003900000 */
[----:B------:R-:W1:Y:S02]  /*7270*/  @!P0 SYNCS.PHASECHK.TRANS64 P0, [R6+URZ], R3 ;  /* 0x00000003060085a7 */ /* 0x000e64000800007f */
[----:B-1----:R-:W-:Y:S05]  /*7280*/  @!P0 BRA `(.L_x_100) ;  /* 0xfffffffc00f08947 */ /* 0x002fea000383ffff */
[----:B------:R-:W-:Y:S05]  /*7290*/  BRA `(.L_x_115) ;  /* 0xfffffff800b07947 */ /* 0x000fea000383ffff */
.L_x_101:
[----:B0-----:R0:W1:Y:S02]  /*72a0*/  SYNCS.PHASECHK.TRANS64.TRYWAIT P0, [R7+URZ], R4 ;  /* 0x00000004070075a7 */ /* 0x001064000800017f */
[----:B-1----:R-:W-:Y:S05]  /*72b0*/  @!P0 NANOSLEEP.SYNCS 0x989680 ;  /* 0x009896800000895d */ /* 0x002fea0003900000 */
[----:B------:R-:W1:Y:S02]  /*72c0*/  @!P0 SYNCS.PHASECHK.TRANS64 P0, [R7+URZ], R4 ;  /* 0x00000004070085a7 */ /* 0x000e64000800007f */
[----:B-1----:R-:W-:Y:S05]  /*72d0*/  @!P0 BRA `(.L_x_101) ;  /* 0xfffffffc00f08947 */ /* 0x002fea000383ffff */
[----:B------:R-:W-:Y:S05]  /*72e0*/  BRA `(.L_x_116) ;  /* 0xfffffff800c07947 */ /* 0x000fea000383ffff */
.L_x_102:
[----:B0-----:R0:W1:Y:S02]  /*72f0*/  SYNCS.PHASECHK.TRANS64.TRYWAIT P0, [R6+URZ], R3 ;  /* 0x00000003060075a7 */ /* 0x001064000800017f */
[----:B-1----:R-:W-:Y:S05]  /*7300*/  @!P0 NANOSLEEP.SYNCS 0x989680 ;  /* 0x009896800000895d */ /* 0x002fea0003900000 */
[----:B------:R-:W1:Y:S02]  /*7310*/  @!P0 SYNCS.PHASECHK.TRANS64 P0, [R6+URZ], R3 ;  /* 0x00000003060085a7 */ /* 0x000e64000800007f */
[----:B-1----:R-:W-:Y:S05]  /*7320*/  @!P0 BRA `(.L_x_102) ;  /* 0xfffffffc00f08947 */ /* 0x002fea000383ffff */
[----:B------:R-:W-:Y:S05]  /*7330*/  BRA `(.L_x_117) ;  /* 0xfffffff800d07947 */ /* 0x000fea000383ffff */
.L_x_103:
[----:B-1----:R1:W2:Y:S02]  /*7340*/  SYNCS.PHASECHK.TRANS64.TRYWAIT P0, [R7+URZ], R4 ;  /* 0x00000004070075a7 */ /* 0x0022a4000800017f */
[----:B--2---:R-:W-:Y:S05]  /*7350*/  @!P0 NANOSLEEP.SYNCS 0x989680 ;  /* 0x009896800000895d */ /* 0x004fea0003900000 */
[----:B------:R-:W2:Y:S02]  /*7360*/  @!P0 SYNCS.PHASECHK.TRANS64 P0, [R7+URZ], R4 ;  /* 0x00000004070085a7 */ /* 0x000ea4000800007f */
[----:B--2---:R-:W-:Y:S05]  /*7370*/  @!P0 BRA `(.L_x_103) ;  /* 0xfffffffc00f08947 */ /* 0x004fea000383ffff */
[----:B------:R-:W-:Y:S05]  /*7380*/  BRA `(.L_x_118) ;  /* 0xfffffff800d87947 */ /* 0x000fea000383ffff */
.L_x_119:
[----:B------:R-:W-:-:S00]  /*7390*/  BRA `(.L_x_119) ;  /* 0xfffffffc00fc7947 */ /* 0x000fc0000383ffff */
[----:B------:R-:W-:-:S00]  /*73a0*/  NOP ;  /* 0x0000000000007918 */ /* 0x000fc00000000000 */
        /* <DEDUP_REMOVED lines=13> */
.L_x_120:


//--------------------- .nv.global.init           --------------------------
	.section	.nv.global.init,"aw",@progbits
.nv.global.init:
	.type		$str$22,@object
	.size		$str$22,($str$23 - $str$22)
$str$22:
        /*0000*/ 	.byte	0x6b, 0x5f, 0x74, 0x69, 0x6c, 0x65, 0x5f, 0x63, 0x6f, 0x75, 0x6e, 0x74, 0x20, 0x3e, 0x3d, 0x20
        /*0010*/ 	.byte	0x31, 0x00
	.type		$str$23,@object
	.size		$str$23,(__unnamed_1 - $str$23)
$str$23:
        /*0012*/ 	.byte	0x2f, 0x74, 0x6d, 0x70, 0x2f, 0x63, 0x75, 0x74, 0x6c, 0x61, 0x73, 0x73, 0x5f, 0x73, 0x77, 0x65
        /*0022*/ 	.byte	0x65, 0x70, 0x5f, 0x73, 0x72, 0x63, 0x2f, 0x69, 0x6e, 0x63, 0x6c, 0x75, 0x64, 0x65, 0x2f, 0x63
        /*0032*/ 	.byte	0x75, 0x74, 0x6c, 0x61, 0x73, 0x73, 0x2f, 0x67, 0x65, 0x6d, 0x6d, 0x2f, 0x63, 0x6f, 0x6c, 0x6c
        /*0042*/ 	.byte	0x65, 0x63, 0x74, 0x69, 0x76, 0x65, 0x2f, 0x73, 0x6d, 0x39, 0x30, 0x5f, 0x6d, 0x6d, 0x61, 0x5f
        /*0052*/ 	.byte	0x74, 0x6d, 0x61, 0x5f, 0x67, 0x6d, 0x6d, 0x61, 0x5f, 0x73, 0x73, 0x5f, 0x77, 0x61, 0x72, 0x70
        /*0062*/ 	.byte	0x73, 0x70, 0x65, 0x63, 0x69, 0x61, 0x6c, 0x69, 0x7a, 0x65, 0x64, 0x2e, 0x68, 0x70, 0x70, 0x00
	.type		__unnamed_1,@object
	.size		__unnamed_1,(.L_0 - __unnamed_1)
__unnamed_1:
        /*0072*/ 	.byte	0x76, 0x6f, 0x69, 0x64, 0x20, 0x63, 0x75, 0x74, 0x6c, 0x61, 0x73, 0x73, 0x3a, 0x3a, 0x67, 0x65
        /* <DEDUP_REMOVED lines=172> */
        /*0b42*/ 	.byte	0x6e, 0x74, 0x69, 0x74, 0x79, 0x5d, 0x00
.L_0:


//--------------------- .nv.shared._ZN7cutlass13device_kernelINS_4gemm6kernel13GemmUniversalIN4cute5tupleIJiiiiEEENS1_10collective13CollectiveMmaINS1_34MainloopSm90TmaGmmaWarpSpecializedILi8ENS5_IJNS4_1CILi2EEENSA_ILi1EEESC_EEENS1_35KernelTmaWarpSpecializedCooperativeEEENS5_IJNSA_ILi384EEENSA_ILi32EEENSA_ILi64EEEEEEaNS5_IJlSC_lEEEaSK_NS4_8TiledMMAINS4_8MMA_AtomIJNS4_4SM904GMMA26MMA_64x32x32_S32S8S8_SS_TNEEEENS4_6LayoutISD_NS5_IJSC_NSA_ILi0EEESS_EEEEENS5_IJNS4_10UnderscoreESV_SV_EEEEENS4_13SM90_TMA_LOADENS4_14ComposedLayoutINS4_7SwizzleILi2ELi4ELi3EEENS4_18smem_ptr_flag_bitsILi8EEENSR_INS5_IJNSA_ILi8EEESI_EEENS5_IJSI_SC_EEEEEEEvNS4_8identityENS4_23SM90_TMA_LOAD_MULTICASTES18_vS19_EENS_8epilogue10collective6detail29Sm90TmaWarpSpecializedAdapterINS1D_15DefaultEpilogueIaSK_SK_NS1C_6thread17LinearCombinationIaLi1EiiLNS1H_9ScaleType4KindE0ELNS_15FloatRoundStyleE2EaEENS1_15EpilogueDefaultEEEEEvvEEEEvNT_6ParamsE --------------------------
	.section	.nv.shared._ZN7cutlass13device_kernelINS_4gemm6kernel13GemmUniversalIN4cute5tupleIJiiiiEEENS1_10collective13CollectiveMmaINS1_34MainloopSm90TmaGmmaWarpSpecializedILi8ENS5_IJNS4_1CILi2EEENSA_ILi1EEESC_EEENS1_35KernelTmaWarpSpecializedCooperativeEEENS5_IJNSA_ILi384EEENSA_ILi32EEENSA_ILi64EEEEEEaNS5_IJlSC_lEEEaSK_NS4_8TiledMMAINS4_8MMA_AtomIJNS4_4SM904GMMA26MMA_64x32x32_S32S8S8_SS_TNEEEENS4_6LayoutISD_NS5_IJSC_NSA_ILi0EEESS_EEEEENS5_IJNS4_10UnderscoreESV_SV_EEEEENS4_13SM90_TMA_LOADENS4_14ComposedLayoutINS4_7SwizzleILi2ELi4ELi3EEENS4_18smem_ptr_flag_bitsILi8EEENSR_INS5_IJNSA_ILi8EEESI_EEENS5_IJSI_SC_EEEEEEEvNS4_8identityENS4_23SM90_TMA_LOAD_MULTICASTES18_vS19_EENS_8epilogue10collective6detail29Sm90TmaWarpSpecializedAdapterINS1D_15DefaultEpilogueIaSK_SK_NS1C_6thread17LinearCombinationIaLi1EiiLNS1H_9ScaleType4KindE0ELNS_15FloatRoundStyleE2EaEENS1_15EpilogueDefaultEEEEEvvEEEEvNT_6ParamsE,"aw",@nobits
	.sectionflags	@""
	.align	16
	.zero		1024


//--------------------- .nv.shared.reserved.0     --------------------------
	.section	.nv.shared.reserved.0,"aw",@nobits
	.weak		__nv_reservedSMEM_offset_0_alias
	.size		__nv_reservedSMEM_offset_0_alias, 0, 0
	.other		__nv_reservedSMEM_offset_0_alias,@"STO_CUDA_RESERVED_SHARED STV_DEFAULT"
__nv_reservedSMEM_offset_0_alias:
	.zero		0


//--------------------- .nv.global                --------------------------
	.section	.nv.global,"aw",@nobits
.nv.global:
	.type		_ZN39_INTERNAL_de125aaf_4_k_cu_03ee2019_59694cute1_E,@object
	.size		_ZN39_INTERNAL_de125aaf_4_k_cu_03ee2019_59694cute1_E,(_ZN39_INTERNAL_de125aaf_4_k_cu_03ee2019_59694cuda3std3__45__cpo6cbeginE - _ZN39_INTERNAL_de125aaf_4_k_cu_03ee2019_59694cute1_E)
_ZN39_INTERNAL_de125aaf_4_k_cu_03ee2019_59694cute1_E:
	.zero		1
	.type		_ZN39_INTERNAL_de125aaf_4_k_cu_03ee2019_59694cuda3std3__45__cpo6cbeginE,@object
	.size		_ZN39_INTERNAL_de125aaf_4_k_cu_03ee2019_59694cuda3std3__45__cpo6cbeginE,(_ZN39_INTERNAL_de125aaf_4_k_cu_03ee2019_59694cuda3std3__48in_placeE - _ZN39_INTERNAL_de125aaf_4_k_cu_03ee2019_59694cuda3std3__45__cpo6cbeginE)
_ZN39_INTERNAL_de125aaf_4_k_cu_03ee2019_59694cuda3std3__45__cpo6cbeginE:
	.zero		1
	.type		_ZN39_INTERNAL_de125aaf_4_k_cu_03ee2019_59694cuda3std3__48in_placeE,@object
	.size		_ZN39_INTERNAL_de125aaf_4_k_cu_03ee2019_59694cuda3std3__48in_placeE,(_ZN39_INTERNAL_de125aaf_4_k_cu_03ee2019_59694cuda3std6ranges3__45__cpo9iter_moveE - _ZN39_INTERNAL_de125aaf_4_k_cu_03ee2019_59694cuda3std3__48in_placeE)
_ZN39_INTERNAL_de125aaf_4_k_cu_03ee2019_59694cuda3std3__48in_placeE:
	.zero		1
	.type		_ZN39_INTERNAL_de125aaf_4_k_cu_03ee2019_59694cuda3std6ranges3__45__cpo9iter_moveE,@object
	.size		_ZN39_INTERNAL_de125aaf_4_k_cu_03ee2019_59694cuda3std6ranges3__45__cpo9iter_moveE,(_ZN39_INTERNAL_de125aaf_4_k_cu_03ee2019_59694cuda3std3__45__cpo5beginE - _ZN39_INTERNAL_de125aaf_4_k_cu_03ee2019_59694cuda3std6ranges3__45__cpo9iter_moveE)
_ZN39_INTERNAL_de125aaf_4_k_cu_03ee2019_59694cuda3std6ranges3__45__cpo9iter_moveE:
	.zero		1
	.type		_ZN39_INTERNAL_de125aaf_4_k_cu_03ee2019_59694cuda3std3__45__cpo5beginE,@object
	.size		_ZN39_INTERNAL_de125aaf_4_k_cu_03ee2019_59694cuda3std3__45__cpo5beginE,(_ZN39_INTERNAL_de125aaf_4_k_cu_03ee2019_59694cuda3std3__441_GLOBAL__N__de125aaf_4_k_cu_03ee2019_59696ignoreE - _ZN39_INTERNAL_de125aaf_4_k_cu_03ee2019_59694cuda3std3__45__cpo5beginE)
_ZN39_INTERNAL_de125aaf_4_k_cu_03ee2019_59694cuda3std3__45__cpo5beginE:
	.zero		1
	.type		_ZN39_INTERNAL_de125aaf_4_k_cu_03ee2019_59694cuda3std3__441_GLOBAL__N__de125aaf_4_k_cu_03ee2019_59696ignoreE,@object
	.size		_ZN39_INTERNAL_de125aaf_4_k_cu_03ee2019_59694cuda3std3__441_GLOBAL__N__de125aaf_4_k_cu_03ee2019_59696ignoreE,(_ZN39_INTERNAL_de125aaf_4_k_cu_03ee2019_59694cute7productE - _ZN39_INTERNAL_de125aaf_4_k_cu_03ee2019_59694cuda3std3__441_GLOBAL__N__de125aaf_4_k_cu_03ee2019_59696ignoreE)
_ZN39_INTERNAL_de125aaf_4_k_cu_03ee2019_59694cuda3std3__441_GLOBAL__N__de125aaf_4_k_cu_03ee2019_59696ignoreE:
	.zero		1
	.type		_ZN39_INTERNAL_de125aaf_4_k_cu_03ee2019_59694cute7productE,@object
	.size		_ZN39_INTERNAL_de125aaf_4_k_cu_03ee2019_59694cute7productE,(_ZN39_INTERNAL_de125aaf_4_k_cu_03ee2019_59694cuda3std3__45__cpo3endE - _ZN39_INTERNAL_de125aaf_4_k_cu_03ee2019_59694cute7productE)
_ZN39_INTERNAL_de125aaf_4_k_cu_03ee2019_59694cute7productE:
	.zero		1
	.type		_ZN39_INTERNAL_de125aaf_4_k_cu_03ee2019_59694cuda3std3__45__cpo3endE,@object
	.size		_ZN39_INTERNAL_de125aaf_4_k_cu_03ee2019_59694cuda3std3__45__cpo3endE,(_ZN39_INTERNAL_de125aaf_4_k_cu_03ee2019_59694cuda3std3__419piecewise_constructE - _ZN39_INTERNAL_de125aaf_4_k_cu_03ee2019_59694cuda3std3__45__cpo3endE)
_ZN39_INTERNAL_de125aaf_4_k_cu_03ee2019_59694cuda3std3__45__cpo3endE:
	.zero		1
	.type		_ZN39_INTERNAL_de125aaf_4_k_cu_03ee2019_59694cuda3std3__419piecewise_constructE,@object
	.size		_ZN39_INTERNAL_de125aaf_4_k_cu_03ee2019_59694cuda3std3__419piecewise_constructE,(_ZN39_INTERNAL_de125aaf_4_k_cu_03ee2019_59694cuda3std3__45__cpo4cendE - _ZN39_INTERNAL_de125aaf_4_k_cu_03ee2019_59694cuda3std3__419piecewise_constructE)
_ZN39_INTERNAL_de125aaf_4_k_cu_03ee2019_59694cuda3std3__419piecewise_constructE:
	.zero		1
	.type		_ZN39_INTERNAL_de125aaf_4_k_cu_03ee2019_59694cuda3std3__45__cpo4cendE,@object
	.size		_ZN39_INTERNAL_de125aaf_4_k_cu_03ee2019_59694cuda3std3__45__cpo4cendE,(_ZN39_INTERNAL_de125aaf_4_k_cu_03ee2019_59694cuda3std6ranges3__45__cpo4swapE - _ZN39_INTERNAL_de125aaf_4_k_cu_03ee2019_59694cuda3std3__45__cpo4cendE)
_ZN39_INTERNAL_de125aaf_4_k_cu_03ee2019_59694cuda3std3__45__cpo4cendE:
	.zero		1
	.type		_ZN39_INTERNAL_de125aaf_4_k_cu_03ee2019_59694cuda3std6ranges3__45__cpo4swapE,@object
	.size		_ZN39_INTERNAL_de125aaf_4_k_cu_03ee2019_59694cuda3std6ranges3__45__cpo4swapE,(.L_8 - _ZN39_INTERNAL_de125aaf_4_k_cu_03ee2019_59694cuda3std6ranges3__45__cpo4swapE)
_ZN39_INTERNAL_de125aaf_4_k_cu_03ee2019_59694cuda3std6ranges3__45__cpo4swapE:
	.zero		1
.L_8:


//--------------------- .nv.constant0._ZN7cutlass13device_kernelINS_4gemm6kernel13GemmUniversalIN4cute5tupleIJiiiiEEENS1_10collective13CollectiveMmaINS1_34MainloopSm90TmaGmmaWarpSpecializedILi8ENS5_IJNS4_1CILi2EEENSA_ILi1EEESC_EEENS1_35KernelTmaWarpSpecializedCooperativeEEENS5_IJNSA_ILi384EEENSA_ILi32EEENSA_ILi64EEEEEEaNS5_IJlSC_lEEEaSK_NS4_8TiledMMAINS4_8MMA_AtomIJNS4_4SM904GMMA26MMA_64x32x32_S32S8S8_SS_TNEEEENS4_6LayoutISD_NS5_IJSC_NSA_ILi0EEESS_EEEEENS5_IJNS4_10UnderscoreESV_SV_EEEEENS4_13SM90_TMA_LOADENS4_14ComposedLayoutINS4_7SwizzleILi2ELi4ELi3EEENS4_18smem_ptr_flag_bitsILi8EEENSR_INS5_IJNSA_ILi8EEESI_EEENS5_IJSI_SC_EEEEEEEvNS4_8identityENS4_23SM90_TMA_LOAD_MULTICASTES18_vS19_EENS_8epilogue10collective6detail29Sm90TmaWarpSpecializedAdapterINS1D_15DefaultEpilogueIaSK_SK_NS1C_6thread17LinearCombinationIaLi1EiiLNS1H_9ScaleType4KindE0ELNS_15FloatRoundStyleE2EaEENS1_15EpilogueDefaultEEEEEvvEEEEvNT_6ParamsE --------------------------
	.section	.nv.constant0._ZN7cutlass13device_kernelINS_4gemm6kernel13GemmUniversalIN4cute5tupleIJiiiiEEENS1_10collective13CollectiveMmaINS1_34MainloopSm90TmaGmmaWarpSpecializedILi8ENS5_IJNS4_1CILi2EEENSA_ILi1EEESC_EEENS1_35KernelTmaWarpSpecializedCooperativeEEENS5_IJNSA_ILi384EEENSA_ILi32EEENSA_ILi64EEEEEEaNS5_IJlSC_lEEEaSK_NS4_8TiledMMAINS4_8MMA_AtomIJNS4_4SM904GMMA26MMA_64x32x32_S32S8S8_SS_TNEEEENS4_6LayoutISD_NS5_IJSC_NSA_ILi0EEESS_EEEEENS5_IJNS4_10UnderscoreESV_SV_EEEEENS4_13SM90_TMA_LOADENS4_14ComposedLayoutINS4_7SwizzleILi2ELi4ELi3EEENS4_18smem_ptr_flag_bitsILi8EEENSR_INS5_IJNSA_ILi8EEESI_EEENS5_IJSI_SC_EEEEEEEvNS4_8identityENS4_23SM90_TMA_LOAD_MULTICASTES18_vS19_EENS_8epilogue10collective6detail29Sm90TmaWarpSpecializedAdapterINS1D_15DefaultEpilogueIaSK_SK_NS1C_6thread17LinearCombinationIaLi1EiiLNS1H_9ScaleType4KindE0ELNS_15FloatRoundStyleE2EaEENS1_15EpilogueDefaultEEEEEvvEEEEvNT_6ParamsE,"a",@progbits
	.sectionflags	@""
	.align	4
.nv.constant0._ZN7cutlass13device_kernelINS_4gemm6kernel13GemmUniversalIN4cute5tupleIJiiiiEEENS1_10collective13CollectiveMmaINS1_34MainloopSm90TmaGmmaWarpSpecializedILi8ENS5_IJNS4_1CILi2EEENSA_ILi1EEESC_EEENS1_35KernelTmaWarpSpecializedCooperativeEEENS5_IJNSA_ILi384EEENSA_ILi32EEENSA_ILi64EEEEEEaNS5_IJlSC_lEEEaSK_NS4_8TiledMMAINS4_8MMA_AtomIJNS4_4SM904GMMA26MMA_64x32x32_S32S8S8_SS_TNEEEENS4_6LayoutISD_NS5_IJSC_NSA_ILi0EEESS_EEEEENS5_IJNS4_10UnderscoreESV_SV_EEEEENS4_13SM90_TMA_LOADENS4_14ComposedLayoutINS4_7SwizzleILi2ELi4ELi3EEENS4_18smem_ptr_flag_bitsILi8EEENSR_INS5_IJNSA_ILi8EEESI_EEENS5_IJSI_SC_EEEEEEEvNS4_8identityENS4_23SM90_TMA_LOAD_MULTICASTES18_vS19_EENS_8epilogue10collective6detail29Sm90TmaWarpSpecializedAdapterINS1D_15DefaultEpilogueIaSK_SK_NS1C_6thread17LinearCombinationIaLi1EiiLNS1H_9ScaleType4KindE0ELNS_15FloatRoundStyleE2EaEENS1_15EpilogueDefaultEEEEEvvEEEEvNT_6ParamsE:
	.zero		1664


//--------------------- SYMBOLS --------------------------

	.type		.nv.reservedSmem.offset0,@object
	.size		.nv.reservedSmem.offset0,0x4
	.type		__assertfail,@function
